//
// Generated by NVIDIA NVVM Compiler
//
// Compiler Build ID: CL-36424714
// Cuda compilation tools, release 13.0, V13.0.88
// Based on NVVM 20.0.0
//

.version 9.0
.target sm_100
.address_size 64

	// .globl	_Z15detectSSDTHooksPK9SSDTEntryP15RootkitAnalysisi
.const .align 16 .b8 d_rootkit_signatures[640] = {110, 101, 99, 117, 114, 115, 0, 0, 0, 0, 0, 0, 0, 0, 0, 0, 0, 0, 0, 0, 0, 0, 0, 0, 0, 0, 0, 0, 0, 0, 0, 0, 122, 101, 114, 111, 97, 99, 99, 101, 115, 115, 0, 0, 0, 0, 0, 0, 0, 0, 0, 0, 0, 0, 0, 0, 0, 0, 0, 0, 0, 0, 0, 0, 116, 100, 115, 115, 0, 0, 0, 0, 0, 0, 0, 0, 0, 0, 0, 0, 0, 0, 0, 0, 0, 0, 0, 0, 0, 0, 0, 0, 0, 0, 0, 0, 114, 117, 115, 116, 111, 99, 107, 0, 0, 0, 0, 0, 0, 0, 0, 0, 0, 0, 0, 0, 0, 0, 0, 0, 0, 0, 0, 0, 0, 0, 0, 0, 109, 101, 98, 114, 111, 111, 116, 0, 0, 0, 0, 0, 0, 0, 0, 0, 0, 0, 0, 0, 0, 0, 0, 0, 0, 0, 0, 0, 0, 0, 0, 0, 98, 111, 111, 116, 107, 105, 116, 0, 0, 0, 0, 0, 0, 0, 0, 0, 0, 0, 0, 0, 0, 0, 0, 0, 0, 0, 0, 0, 0, 0, 0, 0, 115, 116, 117, 120, 110, 101, 116, 0, 0, 0, 0, 0, 0, 0, 0, 0, 0, 0, 0, 0, 0, 0, 0, 0, 0, 0, 0, 0, 0, 0, 0, 0, 102, 108, 97, 109, 101, 0, 0, 0, 0, 0, 0, 0, 0, 0, 0, 0, 0, 0, 0, 0, 0, 0, 0, 0, 0, 0, 0, 0, 0, 0, 0, 0, 100, 117, 113, 117, 0, 0, 0, 0, 0, 0, 0, 0, 0, 0, 0, 0, 0, 0, 0, 0, 0, 0, 0, 0, 0, 0, 0, 0, 0, 0, 0, 0, 114, 101, 103, 105, 110, 0, 0, 0, 0, 0, 0, 0, 0, 0, 0, 0, 0, 0, 0, 0, 0, 0, 0, 0, 0, 0, 0, 0, 0, 0, 0, 0, 116, 117, 114, 108, 97, 0, 0, 0, 0, 0, 0, 0, 0, 0, 0, 0, 0, 0, 0, 0, 0, 0, 0, 0, 0, 0, 0, 0, 0, 0, 0, 0, 101, 113, 117, 97, 116, 105, 111, 110, 0, 0, 0, 0, 0, 0, 0, 0, 0, 0, 0, 0, 0, 0, 0, 0, 0, 0, 0, 0, 0, 0, 0, 0, 99, 97, 114, 101, 116, 111, 0, 0, 0, 0, 0, 0, 0, 0, 0, 0, 0, 0, 0, 0, 0, 0, 0, 0, 0, 0, 0, 0, 0, 0, 0, 0, 100, 97, 114, 107, 104, 111, 116, 101, 108, 0, 0, 0, 0, 0, 0, 0, 0, 0, 0, 0, 0, 0, 0, 0, 0, 0, 0, 0, 0, 0, 0, 0, 103, 114, 97, 121, 102, 105, 115, 104, 0, 0, 0, 0, 0, 0, 0, 0, 0, 0, 0, 0, 0, 0, 0, 0, 0, 0, 0, 0, 0, 0, 0, 0, 102, 105, 110, 102, 105, 115, 104, 101, 114, 0, 0, 0, 0, 0, 0, 0, 0, 0, 0, 0, 0, 0, 0, 0, 0, 0, 0, 0, 0, 0, 0, 0, 104, 97, 99, 107, 105, 110, 103, 0, 0, 0, 0, 0, 0, 0, 0, 0, 0, 0, 0, 0, 0, 0, 0, 0, 0, 0, 0, 0, 0, 0, 0, 0, 116, 101, 97, 109, 0, 0, 0, 0, 0, 0, 0, 0, 0, 0, 0, 0, 0, 0, 0, 0, 0, 0, 0, 0, 0, 0, 0, 0, 0, 0, 0, 0, 117, 114, 111, 98, 117, 114, 111, 115, 0, 0, 0, 0, 0, 0, 0, 0, 0, 0, 0, 0, 0, 0, 0, 0, 0, 0, 0, 0, 0, 0, 0, 0, 115, 110, 97, 107, 101};

.visible .entry _Z15detectSSDTHooksPK9SSDTEntryP15RootkitAnalysisi(
	.param .u64 .ptr .align 1 _Z15detectSSDTHooksPK9SSDTEntryP15RootkitAnalysisi_param_0,
	.param .u64 .ptr .align 1 _Z15detectSSDTHooksPK9SSDTEntryP15RootkitAnalysisi_param_1,
	.param .u32 _Z15detectSSDTHooksPK9SSDTEntryP15RootkitAnalysisi_param_2
)
{
	.reg .pred 	%p<3>;
	.reg .b32 	%r<9>;
	.reg .b64 	%rd<13>;

	ld.param.u64 	%rd2, [_Z15detectSSDTHooksPK9SSDTEntryP15RootkitAnalysisi_param_0];
	ld.param.u64 	%rd3, [_Z15detectSSDTHooksPK9SSDTEntryP15RootkitAnalysisi_param_1];
	ld.param.u32 	%r2, [_Z15detectSSDTHooksPK9SSDTEntryP15RootkitAnalysisi_param_2];
	cvta.to.global.u64 	%rd1, %rd3;
	mov.u32 	%r3, %ctaid.x;
	mov.u32 	%r4, %ntid.x;
	mov.u32 	%r5, %tid.x;
	mad.lo.s32 	%r1, %r3, %r4, %r5;
	setp.ge.s32 	%p1, %r1, %r2;
	@%p1 bra 	$L__BB0_4;
	cvta.to.global.u64 	%rd4, %rd2;
	mul.wide.s32 	%rd5, %r1, 48;
	add.s64 	%rd6, %rd4, %rd5;
	ld.global.u64 	%rd7, [%rd6+32];
	ld.global.u64 	%rd8, [%rd6+40];
	setp.eq.s64 	%p2, %rd7, %rd8;
	@%p2 bra 	$L__BB0_3;
	mul.wide.s32 	%rd9, %r1, 20;
	add.s64 	%rd10, %rd1, %rd9;
	mov.b32 	%r6, 1;
	st.global.u32 	[%rd10], %r6;
	atom.global.add.u32 	%r7, [%rd10+16], 50;
	bra.uni 	$L__BB0_4;
$L__BB0_3:
	mul.wide.s32 	%rd11, %r1, 20;
	add.s64 	%rd12, %rd1, %rd11;
	mov.b32 	%r8, 0;
	st.global.u32 	[%rd12], %r8;
$L__BB0_4:
	ret;

}
	// .globl	_Z17signatureAnalysisPK11ProcessInfoP15RootkitAnalysisi
.visible .entry _Z17signatureAnalysisPK11ProcessInfoP15RootkitAnalysisi(
	.param .u64 .ptr .align 1 _Z17signatureAnalysisPK11ProcessInfoP15RootkitAnalysisi_param_0,
	.param .u64 .ptr .align 1 _Z17signatureAnalysisPK11ProcessInfoP15RootkitAnalysisi_param_1,
	.param .u32 _Z17signatureAnalysisPK11ProcessInfoP15RootkitAnalysisi_param_2
)
{
	.local .align 16 .b8 	__local_depot1[64];
	.reg .b64 	%SP;
	.reg .b64 	%SPL;
	.reg .pred 	%p<299>;
	.reg .b16 	%rs<479>;
	.reg .b32 	%r<224>;
	.reg .b64 	%rd<191>;

	mov.u64 	%SPL, __local_depot1;
	ld.param.u64 	%rd10, [_Z17signatureAnalysisPK11ProcessInfoP15RootkitAnalysisi_param_0];
	ld.param.u32 	%r18, [_Z17signatureAnalysisPK11ProcessInfoP15RootkitAnalysisi_param_2];
	add.u64 	%rd1, %SPL, 0;
	mov.u32 	%r19, %ctaid.x;
	mov.u32 	%r20, %ntid.x;
	mov.u32 	%r21, %tid.x;
	mad.lo.s32 	%r1, %r19, %r20, %r21;
	setp.ge.s32 	%p4, %r1, %r18;
	@%p4 bra 	$L__BB1_110;
	cvta.to.global.u64 	%rd14, %rd10;
	mul.wide.s32 	%rd15, %r1, 88;
	add.s64 	%rd16, %rd14, %rd15;
	add.s64 	%rd2, %rd16, 8;
	ld.global.u8 	%rs1, [%rd16+8];
	setp.eq.s16 	%p5, %rs1, 0;
	mov.b64 	%rd188, 0;
	@%p5 bra 	$L__BB1_65;
	add.s16 	%rs128, %rs1, -65;
	and.b16  	%rs129, %rs128, 255;
	setp.lt.u16 	%p6, %rs129, 26;
	add.s16 	%rs130, %rs1, 32;
	selp.b16 	%rs131, %rs130, %rs1, %p6;
	st.local.u8 	[%rd1], %rs131;
	ld.global.u8 	%rs2, [%rd2+1];
	setp.eq.s16 	%p7, %rs2, 0;
	mov.b64 	%rd188, 1;
	@%p7 bra 	$L__BB1_65;
	add.s16 	%rs132, %rs2, -65;
	and.b16  	%rs133, %rs132, 255;
	setp.lt.u16 	%p8, %rs133, 26;
	add.s16 	%rs134, %rs2, 32;
	selp.b16 	%rs135, %rs134, %rs2, %p8;
	st.local.u8 	[%rd1+1], %rs135;
	ld.global.u8 	%rs3, [%rd2+2];
	setp.eq.s16 	%p9, %rs3, 0;
	mov.b64 	%rd188, 2;
	@%p9 bra 	$L__BB1_65;
	add.s16 	%rs136, %rs3, -65;
	and.b16  	%rs137, %rs136, 255;
	setp.lt.u16 	%p10, %rs137, 26;
	add.s16 	%rs138, %rs3, 32;
	selp.b16 	%rs139, %rs138, %rs3, %p10;
	st.local.u8 	[%rd1+2], %rs139;
	ld.global.u8 	%rs4, [%rd2+3];
	setp.eq.s16 	%p11, %rs4, 0;
	mov.b64 	%rd188, 3;
	@%p11 bra 	$L__BB1_65;
	add.s16 	%rs140, %rs4, -65;
	and.b16  	%rs141, %rs140, 255;
	setp.lt.u16 	%p12, %rs141, 26;
	add.s16 	%rs142, %rs4, 32;
	selp.b16 	%rs143, %rs142, %rs4, %p12;
	st.local.u8 	[%rd1+3], %rs143;
	ld.global.u8 	%rs5, [%rd2+4];
	setp.eq.s16 	%p13, %rs5, 0;
	mov.b64 	%rd188, 4;
	@%p13 bra 	$L__BB1_65;
	add.s16 	%rs144, %rs5, -65;
	and.b16  	%rs145, %rs144, 255;
	setp.lt.u16 	%p14, %rs145, 26;
	add.s16 	%rs146, %rs5, 32;
	selp.b16 	%rs147, %rs146, %rs5, %p14;
	st.local.u8 	[%rd1+4], %rs147;
	ld.global.u8 	%rs6, [%rd2+5];
	setp.eq.s16 	%p15, %rs6, 0;
	mov.b64 	%rd188, 5;
	@%p15 bra 	$L__BB1_65;
	add.s16 	%rs148, %rs6, -65;
	and.b16  	%rs149, %rs148, 255;
	setp.lt.u16 	%p16, %rs149, 26;
	add.s16 	%rs150, %rs6, 32;
	selp.b16 	%rs151, %rs150, %rs6, %p16;
	st.local.u8 	[%rd1+5], %rs151;
	ld.global.u8 	%rs7, [%rd2+6];
	setp.eq.s16 	%p17, %rs7, 0;
	mov.b64 	%rd188, 6;
	@%p17 bra 	$L__BB1_65;
	add.s16 	%rs152, %rs7, -65;
	and.b16  	%rs153, %rs152, 255;
	setp.lt.u16 	%p18, %rs153, 26;
	add.s16 	%rs154, %rs7, 32;
	selp.b16 	%rs155, %rs154, %rs7, %p18;
	st.local.u8 	[%rd1+6], %rs155;
	ld.global.u8 	%rs8, [%rd2+7];
	setp.eq.s16 	%p19, %rs8, 0;
	mov.b64 	%rd188, 7;
	@%p19 bra 	$L__BB1_65;
	add.s16 	%rs156, %rs8, -65;
	and.b16  	%rs157, %rs156, 255;
	setp.lt.u16 	%p20, %rs157, 26;
	add.s16 	%rs158, %rs8, 32;
	selp.b16 	%rs159, %rs158, %rs8, %p20;
	st.local.u8 	[%rd1+7], %rs159;
	ld.global.u8 	%rs9, [%rd2+8];
	setp.eq.s16 	%p21, %rs9, 0;
	mov.b64 	%rd188, 8;
	@%p21 bra 	$L__BB1_65;
	add.s16 	%rs160, %rs9, -65;
	and.b16  	%rs161, %rs160, 255;
	setp.lt.u16 	%p22, %rs161, 26;
	add.s16 	%rs162, %rs9, 32;
	selp.b16 	%rs163, %rs162, %rs9, %p22;
	st.local.u8 	[%rd1+8], %rs163;
	ld.global.u8 	%rs10, [%rd2+9];
	setp.eq.s16 	%p23, %rs10, 0;
	mov.b64 	%rd188, 9;
	@%p23 bra 	$L__BB1_65;
	add.s16 	%rs164, %rs10, -65;
	and.b16  	%rs165, %rs164, 255;
	setp.lt.u16 	%p24, %rs165, 26;
	add.s16 	%rs166, %rs10, 32;
	selp.b16 	%rs167, %rs166, %rs10, %p24;
	st.local.u8 	[%rd1+9], %rs167;
	ld.global.u8 	%rs11, [%rd2+10];
	setp.eq.s16 	%p25, %rs11, 0;
	mov.b64 	%rd188, 10;
	@%p25 bra 	$L__BB1_65;
	add.s16 	%rs168, %rs11, -65;
	and.b16  	%rs169, %rs168, 255;
	setp.lt.u16 	%p26, %rs169, 26;
	add.s16 	%rs170, %rs11, 32;
	selp.b16 	%rs171, %rs170, %rs11, %p26;
	st.local.u8 	[%rd1+10], %rs171;
	ld.global.u8 	%rs12, [%rd2+11];
	setp.eq.s16 	%p27, %rs12, 0;
	mov.b64 	%rd188, 11;
	@%p27 bra 	$L__BB1_65;
	add.s16 	%rs172, %rs12, -65;
	and.b16  	%rs173, %rs172, 255;
	setp.lt.u16 	%p28, %rs173, 26;
	add.s16 	%rs174, %rs12, 32;
	selp.b16 	%rs175, %rs174, %rs12, %p28;
	st.local.u8 	[%rd1+11], %rs175;
	ld.global.u8 	%rs13, [%rd2+12];
	setp.eq.s16 	%p29, %rs13, 0;
	mov.b64 	%rd188, 12;
	@%p29 bra 	$L__BB1_65;
	add.s16 	%rs176, %rs13, -65;
	and.b16  	%rs177, %rs176, 255;
	setp.lt.u16 	%p30, %rs177, 26;
	add.s16 	%rs178, %rs13, 32;
	selp.b16 	%rs179, %rs178, %rs13, %p30;
	st.local.u8 	[%rd1+12], %rs179;
	ld.global.u8 	%rs14, [%rd2+13];
	setp.eq.s16 	%p31, %rs14, 0;
	mov.b64 	%rd188, 13;
	@%p31 bra 	$L__BB1_65;
	add.s16 	%rs180, %rs14, -65;
	and.b16  	%rs181, %rs180, 255;
	setp.lt.u16 	%p32, %rs181, 26;
	add.s16 	%rs182, %rs14, 32;
	selp.b16 	%rs183, %rs182, %rs14, %p32;
	st.local.u8 	[%rd1+13], %rs183;
	ld.global.u8 	%rs15, [%rd2+14];
	setp.eq.s16 	%p33, %rs15, 0;
	mov.b64 	%rd188, 14;
	@%p33 bra 	$L__BB1_65;
	add.s16 	%rs184, %rs15, -65;
	and.b16  	%rs185, %rs184, 255;
	setp.lt.u16 	%p34, %rs185, 26;
	add.s16 	%rs186, %rs15, 32;
	selp.b16 	%rs187, %rs186, %rs15, %p34;
	st.local.u8 	[%rd1+14], %rs187;
	ld.global.u8 	%rs16, [%rd2+15];
	setp.eq.s16 	%p35, %rs16, 0;
	mov.b64 	%rd188, 15;
	@%p35 bra 	$L__BB1_65;
	add.s16 	%rs188, %rs16, -65;
	and.b16  	%rs189, %rs188, 255;
	setp.lt.u16 	%p36, %rs189, 26;
	add.s16 	%rs190, %rs16, 32;
	selp.b16 	%rs191, %rs190, %rs16, %p36;
	st.local.u8 	[%rd1+15], %rs191;
	ld.global.u8 	%rs17, [%rd2+16];
	setp.eq.s16 	%p37, %rs17, 0;
	mov.b64 	%rd188, 16;
	@%p37 bra 	$L__BB1_65;
	add.s16 	%rs192, %rs17, -65;
	and.b16  	%rs193, %rs192, 255;
	setp.lt.u16 	%p38, %rs193, 26;
	add.s16 	%rs194, %rs17, 32;
	selp.b16 	%rs195, %rs194, %rs17, %p38;
	st.local.u8 	[%rd1+16], %rs195;
	ld.global.u8 	%rs18, [%rd2+17];
	setp.eq.s16 	%p39, %rs18, 0;
	mov.b64 	%rd188, 17;
	@%p39 bra 	$L__BB1_65;
	add.s16 	%rs196, %rs18, -65;
	and.b16  	%rs197, %rs196, 255;
	setp.lt.u16 	%p40, %rs197, 26;
	add.s16 	%rs198, %rs18, 32;
	selp.b16 	%rs199, %rs198, %rs18, %p40;
	st.local.u8 	[%rd1+17], %rs199;
	ld.global.u8 	%rs19, [%rd2+18];
	setp.eq.s16 	%p41, %rs19, 0;
	mov.b64 	%rd188, 18;
	@%p41 bra 	$L__BB1_65;
	add.s16 	%rs200, %rs19, -65;
	and.b16  	%rs201, %rs200, 255;
	setp.lt.u16 	%p42, %rs201, 26;
	add.s16 	%rs202, %rs19, 32;
	selp.b16 	%rs203, %rs202, %rs19, %p42;
	st.local.u8 	[%rd1+18], %rs203;
	ld.global.u8 	%rs20, [%rd2+19];
	setp.eq.s16 	%p43, %rs20, 0;
	mov.b64 	%rd188, 19;
	@%p43 bra 	$L__BB1_65;
	add.s16 	%rs204, %rs20, -65;
	and.b16  	%rs205, %rs204, 255;
	setp.lt.u16 	%p44, %rs205, 26;
	add.s16 	%rs206, %rs20, 32;
	selp.b16 	%rs207, %rs206, %rs20, %p44;
	st.local.u8 	[%rd1+19], %rs207;
	ld.global.u8 	%rs21, [%rd2+20];
	setp.eq.s16 	%p45, %rs21, 0;
	mov.b64 	%rd188, 20;
	@%p45 bra 	$L__BB1_65;
	add.s16 	%rs208, %rs21, -65;
	and.b16  	%rs209, %rs208, 255;
	setp.lt.u16 	%p46, %rs209, 26;
	add.s16 	%rs210, %rs21, 32;
	selp.b16 	%rs211, %rs210, %rs21, %p46;
	st.local.u8 	[%rd1+20], %rs211;
	ld.global.u8 	%rs22, [%rd2+21];
	setp.eq.s16 	%p47, %rs22, 0;
	mov.b64 	%rd188, 21;
	@%p47 bra 	$L__BB1_65;
	add.s16 	%rs212, %rs22, -65;
	and.b16  	%rs213, %rs212, 255;
	setp.lt.u16 	%p48, %rs213, 26;
	add.s16 	%rs214, %rs22, 32;
	selp.b16 	%rs215, %rs214, %rs22, %p48;
	st.local.u8 	[%rd1+21], %rs215;
	ld.global.u8 	%rs23, [%rd2+22];
	setp.eq.s16 	%p49, %rs23, 0;
	mov.b64 	%rd188, 22;
	@%p49 bra 	$L__BB1_65;
	add.s16 	%rs216, %rs23, -65;
	and.b16  	%rs217, %rs216, 255;
	setp.lt.u16 	%p50, %rs217, 26;
	add.s16 	%rs218, %rs23, 32;
	selp.b16 	%rs219, %rs218, %rs23, %p50;
	st.local.u8 	[%rd1+22], %rs219;
	ld.global.u8 	%rs24, [%rd2+23];
	setp.eq.s16 	%p51, %rs24, 0;
	mov.b64 	%rd188, 23;
	@%p51 bra 	$L__BB1_65;
	add.s16 	%rs220, %rs24, -65;
	and.b16  	%rs221, %rs220, 255;
	setp.lt.u16 	%p52, %rs221, 26;
	add.s16 	%rs222, %rs24, 32;
	selp.b16 	%rs223, %rs222, %rs24, %p52;
	st.local.u8 	[%rd1+23], %rs223;
	ld.global.u8 	%rs25, [%rd2+24];
	setp.eq.s16 	%p53, %rs25, 0;
	mov.b64 	%rd188, 24;
	@%p53 bra 	$L__BB1_65;
	add.s16 	%rs224, %rs25, -65;
	and.b16  	%rs225, %rs224, 255;
	setp.lt.u16 	%p54, %rs225, 26;
	add.s16 	%rs226, %rs25, 32;
	selp.b16 	%rs227, %rs226, %rs25, %p54;
	st.local.u8 	[%rd1+24], %rs227;
	ld.global.u8 	%rs26, [%rd2+25];
	setp.eq.s16 	%p55, %rs26, 0;
	mov.b64 	%rd188, 25;
	@%p55 bra 	$L__BB1_65;
	add.s16 	%rs228, %rs26, -65;
	and.b16  	%rs229, %rs228, 255;
	setp.lt.u16 	%p56, %rs229, 26;
	add.s16 	%rs230, %rs26, 32;
	selp.b16 	%rs231, %rs230, %rs26, %p56;
	st.local.u8 	[%rd1+25], %rs231;
	ld.global.u8 	%rs27, [%rd2+26];
	setp.eq.s16 	%p57, %rs27, 0;
	mov.b64 	%rd188, 26;
	@%p57 bra 	$L__BB1_65;
	add.s16 	%rs232, %rs27, -65;
	and.b16  	%rs233, %rs232, 255;
	setp.lt.u16 	%p58, %rs233, 26;
	add.s16 	%rs234, %rs27, 32;
	selp.b16 	%rs235, %rs234, %rs27, %p58;
	st.local.u8 	[%rd1+26], %rs235;
	ld.global.u8 	%rs28, [%rd2+27];
	setp.eq.s16 	%p59, %rs28, 0;
	mov.b64 	%rd188, 27;
	@%p59 bra 	$L__BB1_65;
	add.s16 	%rs236, %rs28, -65;
	and.b16  	%rs237, %rs236, 255;
	setp.lt.u16 	%p60, %rs237, 26;
	add.s16 	%rs238, %rs28, 32;
	selp.b16 	%rs239, %rs238, %rs28, %p60;
	st.local.u8 	[%rd1+27], %rs239;
	ld.global.u8 	%rs29, [%rd2+28];
	setp.eq.s16 	%p61, %rs29, 0;
	mov.b64 	%rd188, 28;
	@%p61 bra 	$L__BB1_65;
	add.s16 	%rs240, %rs29, -65;
	and.b16  	%rs241, %rs240, 255;
	setp.lt.u16 	%p62, %rs241, 26;
	add.s16 	%rs242, %rs29, 32;
	selp.b16 	%rs243, %rs242, %rs29, %p62;
	st.local.u8 	[%rd1+28], %rs243;
	ld.global.u8 	%rs30, [%rd2+29];
	setp.eq.s16 	%p63, %rs30, 0;
	mov.b64 	%rd188, 29;
	@%p63 bra 	$L__BB1_65;
	add.s16 	%rs244, %rs30, -65;
	and.b16  	%rs245, %rs244, 255;
	setp.lt.u16 	%p64, %rs245, 26;
	add.s16 	%rs246, %rs30, 32;
	selp.b16 	%rs247, %rs246, %rs30, %p64;
	st.local.u8 	[%rd1+29], %rs247;
	ld.global.u8 	%rs31, [%rd2+30];
	setp.eq.s16 	%p65, %rs31, 0;
	mov.b64 	%rd188, 30;
	@%p65 bra 	$L__BB1_65;
	add.s16 	%rs248, %rs31, -65;
	and.b16  	%rs249, %rs248, 255;
	setp.lt.u16 	%p66, %rs249, 26;
	add.s16 	%rs250, %rs31, 32;
	selp.b16 	%rs251, %rs250, %rs31, %p66;
	st.local.u8 	[%rd1+30], %rs251;
	ld.global.u8 	%rs32, [%rd2+31];
	setp.eq.s16 	%p67, %rs32, 0;
	mov.b64 	%rd188, 31;
	@%p67 bra 	$L__BB1_65;
	add.s16 	%rs252, %rs32, -65;
	and.b16  	%rs253, %rs252, 255;
	setp.lt.u16 	%p68, %rs253, 26;
	add.s16 	%rs254, %rs32, 32;
	selp.b16 	%rs255, %rs254, %rs32, %p68;
	st.local.u8 	[%rd1+31], %rs255;
	ld.global.u8 	%rs33, [%rd2+32];
	setp.eq.s16 	%p69, %rs33, 0;
	mov.b64 	%rd188, 32;
	@%p69 bra 	$L__BB1_65;
	add.s16 	%rs256, %rs33, -65;
	and.b16  	%rs257, %rs256, 255;
	setp.lt.u16 	%p70, %rs257, 26;
	add.s16 	%rs258, %rs33, 32;
	selp.b16 	%rs259, %rs258, %rs33, %p70;
	st.local.u8 	[%rd1+32], %rs259;
	ld.global.u8 	%rs34, [%rd2+33];
	setp.eq.s16 	%p71, %rs34, 0;
	mov.b64 	%rd188, 33;
	@%p71 bra 	$L__BB1_65;
	add.s16 	%rs260, %rs34, -65;
	and.b16  	%rs261, %rs260, 255;
	setp.lt.u16 	%p72, %rs261, 26;
	add.s16 	%rs262, %rs34, 32;
	selp.b16 	%rs263, %rs262, %rs34, %p72;
	st.local.u8 	[%rd1+33], %rs263;
	ld.global.u8 	%rs35, [%rd2+34];
	setp.eq.s16 	%p73, %rs35, 0;
	mov.b64 	%rd188, 34;
	@%p73 bra 	$L__BB1_65;
	add.s16 	%rs264, %rs35, -65;
	and.b16  	%rs265, %rs264, 255;
	setp.lt.u16 	%p74, %rs265, 26;
	add.s16 	%rs266, %rs35, 32;
	selp.b16 	%rs267, %rs266, %rs35, %p74;
	st.local.u8 	[%rd1+34], %rs267;
	ld.global.u8 	%rs36, [%rd2+35];
	setp.eq.s16 	%p75, %rs36, 0;
	mov.b64 	%rd188, 35;
	@%p75 bra 	$L__BB1_65;
	add.s16 	%rs268, %rs36, -65;
	and.b16  	%rs269, %rs268, 255;
	setp.lt.u16 	%p76, %rs269, 26;
	add.s16 	%rs270, %rs36, 32;
	selp.b16 	%rs271, %rs270, %rs36, %p76;
	st.local.u8 	[%rd1+35], %rs271;
	ld.global.u8 	%rs37, [%rd2+36];
	setp.eq.s16 	%p77, %rs37, 0;
	mov.b64 	%rd188, 36;
	@%p77 bra 	$L__BB1_65;
	add.s16 	%rs272, %rs37, -65;
	and.b16  	%rs273, %rs272, 255;
	setp.lt.u16 	%p78, %rs273, 26;
	add.s16 	%rs274, %rs37, 32;
	selp.b16 	%rs275, %rs274, %rs37, %p78;
	st.local.u8 	[%rd1+36], %rs275;
	ld.global.u8 	%rs38, [%rd2+37];
	setp.eq.s16 	%p79, %rs38, 0;
	mov.b64 	%rd188, 37;
	@%p79 bra 	$L__BB1_65;
	add.s16 	%rs276, %rs38, -65;
	and.b16  	%rs277, %rs276, 255;
	setp.lt.u16 	%p80, %rs277, 26;
	add.s16 	%rs278, %rs38, 32;
	selp.b16 	%rs279, %rs278, %rs38, %p80;
	st.local.u8 	[%rd1+37], %rs279;
	ld.global.u8 	%rs39, [%rd2+38];
	setp.eq.s16 	%p81, %rs39, 0;
	mov.b64 	%rd188, 38;
	@%p81 bra 	$L__BB1_65;
	add.s16 	%rs280, %rs39, -65;
	and.b16  	%rs281, %rs280, 255;
	setp.lt.u16 	%p82, %rs281, 26;
	add.s16 	%rs282, %rs39, 32;
	selp.b16 	%rs283, %rs282, %rs39, %p82;
	st.local.u8 	[%rd1+38], %rs283;
	ld.global.u8 	%rs40, [%rd2+39];
	setp.eq.s16 	%p83, %rs40, 0;
	mov.b64 	%rd188, 39;
	@%p83 bra 	$L__BB1_65;
	add.s16 	%rs284, %rs40, -65;
	and.b16  	%rs285, %rs284, 255;
	setp.lt.u16 	%p84, %rs285, 26;
	add.s16 	%rs286, %rs40, 32;
	selp.b16 	%rs287, %rs286, %rs40, %p84;
	st.local.u8 	[%rd1+39], %rs287;
	ld.global.u8 	%rs41, [%rd2+40];
	setp.eq.s16 	%p85, %rs41, 0;
	mov.b64 	%rd188, 40;
	@%p85 bra 	$L__BB1_65;
	add.s16 	%rs288, %rs41, -65;
	and.b16  	%rs289, %rs288, 255;
	setp.lt.u16 	%p86, %rs289, 26;
	add.s16 	%rs290, %rs41, 32;
	selp.b16 	%rs291, %rs290, %rs41, %p86;
	st.local.u8 	[%rd1+40], %rs291;
	ld.global.u8 	%rs42, [%rd2+41];
	setp.eq.s16 	%p87, %rs42, 0;
	mov.b64 	%rd188, 41;
	@%p87 bra 	$L__BB1_65;
	add.s16 	%rs292, %rs42, -65;
	and.b16  	%rs293, %rs292, 255;
	setp.lt.u16 	%p88, %rs293, 26;
	add.s16 	%rs294, %rs42, 32;
	selp.b16 	%rs295, %rs294, %rs42, %p88;
	st.local.u8 	[%rd1+41], %rs295;
	ld.global.u8 	%rs43, [%rd2+42];
	setp.eq.s16 	%p89, %rs43, 0;
	mov.b64 	%rd188, 42;
	@%p89 bra 	$L__BB1_65;
	add.s16 	%rs296, %rs43, -65;
	and.b16  	%rs297, %rs296, 255;
	setp.lt.u16 	%p90, %rs297, 26;
	add.s16 	%rs298, %rs43, 32;
	selp.b16 	%rs299, %rs298, %rs43, %p90;
	st.local.u8 	[%rd1+42], %rs299;
	ld.global.u8 	%rs44, [%rd2+43];
	setp.eq.s16 	%p91, %rs44, 0;
	mov.b64 	%rd188, 43;
	@%p91 bra 	$L__BB1_65;
	add.s16 	%rs300, %rs44, -65;
	and.b16  	%rs301, %rs300, 255;
	setp.lt.u16 	%p92, %rs301, 26;
	add.s16 	%rs302, %rs44, 32;
	selp.b16 	%rs303, %rs302, %rs44, %p92;
	st.local.u8 	[%rd1+43], %rs303;
	ld.global.u8 	%rs45, [%rd2+44];
	setp.eq.s16 	%p93, %rs45, 0;
	mov.b64 	%rd188, 44;
	@%p93 bra 	$L__BB1_65;
	add.s16 	%rs304, %rs45, -65;
	and.b16  	%rs305, %rs304, 255;
	setp.lt.u16 	%p94, %rs305, 26;
	add.s16 	%rs306, %rs45, 32;
	selp.b16 	%rs307, %rs306, %rs45, %p94;
	st.local.u8 	[%rd1+44], %rs307;
	ld.global.u8 	%rs46, [%rd2+45];
	setp.eq.s16 	%p95, %rs46, 0;
	mov.b64 	%rd188, 45;
	@%p95 bra 	$L__BB1_65;
	add.s16 	%rs308, %rs46, -65;
	and.b16  	%rs309, %rs308, 255;
	setp.lt.u16 	%p96, %rs309, 26;
	add.s16 	%rs310, %rs46, 32;
	selp.b16 	%rs311, %rs310, %rs46, %p96;
	st.local.u8 	[%rd1+45], %rs311;
	ld.global.u8 	%rs47, [%rd2+46];
	setp.eq.s16 	%p97, %rs47, 0;
	mov.b64 	%rd188, 46;
	@%p97 bra 	$L__BB1_65;
	add.s16 	%rs312, %rs47, -65;
	and.b16  	%rs313, %rs312, 255;
	setp.lt.u16 	%p98, %rs313, 26;
	add.s16 	%rs314, %rs47, 32;
	selp.b16 	%rs315, %rs314, %rs47, %p98;
	st.local.u8 	[%rd1+46], %rs315;
	ld.global.u8 	%rs48, [%rd2+47];
	setp.eq.s16 	%p99, %rs48, 0;
	mov.b64 	%rd188, 47;
	@%p99 bra 	$L__BB1_65;
	add.s16 	%rs316, %rs48, -65;
	and.b16  	%rs317, %rs316, 255;
	setp.lt.u16 	%p100, %rs317, 26;
	add.s16 	%rs318, %rs48, 32;
	selp.b16 	%rs319, %rs318, %rs48, %p100;
	st.local.u8 	[%rd1+47], %rs319;
	ld.global.u8 	%rs49, [%rd2+48];
	setp.eq.s16 	%p101, %rs49, 0;
	mov.b64 	%rd188, 48;
	@%p101 bra 	$L__BB1_65;
	add.s16 	%rs320, %rs49, -65;
	and.b16  	%rs321, %rs320, 255;
	setp.lt.u16 	%p102, %rs321, 26;
	add.s16 	%rs322, %rs49, 32;
	selp.b16 	%rs323, %rs322, %rs49, %p102;
	st.local.u8 	[%rd1+48], %rs323;
	ld.global.u8 	%rs50, [%rd2+49];
	setp.eq.s16 	%p103, %rs50, 0;
	mov.b64 	%rd188, 49;
	@%p103 bra 	$L__BB1_65;
	add.s16 	%rs324, %rs50, -65;
	and.b16  	%rs325, %rs324, 255;
	setp.lt.u16 	%p104, %rs325, 26;
	add.s16 	%rs326, %rs50, 32;
	selp.b16 	%rs327, %rs326, %rs50, %p104;
	st.local.u8 	[%rd1+49], %rs327;
	ld.global.u8 	%rs51, [%rd2+50];
	setp.eq.s16 	%p105, %rs51, 0;
	mov.b64 	%rd188, 50;
	@%p105 bra 	$L__BB1_65;
	add.s16 	%rs328, %rs51, -65;
	and.b16  	%rs329, %rs328, 255;
	setp.lt.u16 	%p106, %rs329, 26;
	add.s16 	%rs330, %rs51, 32;
	selp.b16 	%rs331, %rs330, %rs51, %p106;
	st.local.u8 	[%rd1+50], %rs331;
	ld.global.u8 	%rs52, [%rd2+51];
	setp.eq.s16 	%p107, %rs52, 0;
	mov.b64 	%rd188, 51;
	@%p107 bra 	$L__BB1_65;
	add.s16 	%rs332, %rs52, -65;
	and.b16  	%rs333, %rs332, 255;
	setp.lt.u16 	%p108, %rs333, 26;
	add.s16 	%rs334, %rs52, 32;
	selp.b16 	%rs335, %rs334, %rs52, %p108;
	st.local.u8 	[%rd1+51], %rs335;
	ld.global.u8 	%rs53, [%rd2+52];
	setp.eq.s16 	%p109, %rs53, 0;
	mov.b64 	%rd188, 52;
	@%p109 bra 	$L__BB1_65;
	add.s16 	%rs336, %rs53, -65;
	and.b16  	%rs337, %rs336, 255;
	setp.lt.u16 	%p110, %rs337, 26;
	add.s16 	%rs338, %rs53, 32;
	selp.b16 	%rs339, %rs338, %rs53, %p110;
	st.local.u8 	[%rd1+52], %rs339;
	ld.global.u8 	%rs54, [%rd2+53];
	setp.eq.s16 	%p111, %rs54, 0;
	mov.b64 	%rd188, 53;
	@%p111 bra 	$L__BB1_65;
	add.s16 	%rs340, %rs54, -65;
	and.b16  	%rs341, %rs340, 255;
	setp.lt.u16 	%p112, %rs341, 26;
	add.s16 	%rs342, %rs54, 32;
	selp.b16 	%rs343, %rs342, %rs54, %p112;
	st.local.u8 	[%rd1+53], %rs343;
	ld.global.u8 	%rs55, [%rd2+54];
	setp.eq.s16 	%p113, %rs55, 0;
	mov.b64 	%rd188, 54;
	@%p113 bra 	$L__BB1_65;
	add.s16 	%rs344, %rs55, -65;
	and.b16  	%rs345, %rs344, 255;
	setp.lt.u16 	%p114, %rs345, 26;
	add.s16 	%rs346, %rs55, 32;
	selp.b16 	%rs347, %rs346, %rs55, %p114;
	st.local.u8 	[%rd1+54], %rs347;
	ld.global.u8 	%rs56, [%rd2+55];
	setp.eq.s16 	%p115, %rs56, 0;
	mov.b64 	%rd188, 55;
	@%p115 bra 	$L__BB1_65;
	add.s16 	%rs348, %rs56, -65;
	and.b16  	%rs349, %rs348, 255;
	setp.lt.u16 	%p116, %rs349, 26;
	add.s16 	%rs350, %rs56, 32;
	selp.b16 	%rs351, %rs350, %rs56, %p116;
	st.local.u8 	[%rd1+55], %rs351;
	ld.global.u8 	%rs57, [%rd2+56];
	setp.eq.s16 	%p117, %rs57, 0;
	mov.b64 	%rd188, 56;
	@%p117 bra 	$L__BB1_65;
	add.s16 	%rs352, %rs57, -65;
	and.b16  	%rs353, %rs352, 255;
	setp.lt.u16 	%p118, %rs353, 26;
	add.s16 	%rs354, %rs57, 32;
	selp.b16 	%rs355, %rs354, %rs57, %p118;
	st.local.u8 	[%rd1+56], %rs355;
	ld.global.u8 	%rs58, [%rd2+57];
	setp.eq.s16 	%p119, %rs58, 0;
	mov.b64 	%rd188, 57;
	@%p119 bra 	$L__BB1_65;
	add.s16 	%rs356, %rs58, -65;
	and.b16  	%rs357, %rs356, 255;
	setp.lt.u16 	%p120, %rs357, 26;
	add.s16 	%rs358, %rs58, 32;
	selp.b16 	%rs359, %rs358, %rs58, %p120;
	st.local.u8 	[%rd1+57], %rs359;
	ld.global.u8 	%rs59, [%rd2+58];
	setp.eq.s16 	%p121, %rs59, 0;
	mov.b64 	%rd188, 58;
	@%p121 bra 	$L__BB1_65;
	add.s16 	%rs360, %rs59, -65;
	and.b16  	%rs361, %rs360, 255;
	setp.lt.u16 	%p122, %rs361, 26;
	add.s16 	%rs362, %rs59, 32;
	selp.b16 	%rs363, %rs362, %rs59, %p122;
	st.local.u8 	[%rd1+58], %rs363;
	ld.global.u8 	%rs60, [%rd2+59];
	setp.eq.s16 	%p123, %rs60, 0;
	mov.b64 	%rd188, 59;
	@%p123 bra 	$L__BB1_65;
	add.s16 	%rs364, %rs60, -65;
	and.b16  	%rs365, %rs364, 255;
	setp.lt.u16 	%p124, %rs365, 26;
	add.s16 	%rs366, %rs60, 32;
	selp.b16 	%rs367, %rs366, %rs60, %p124;
	st.local.u8 	[%rd1+59], %rs367;
	ld.global.u8 	%rs61, [%rd2+60];
	setp.eq.s16 	%p125, %rs61, 0;
	mov.b64 	%rd188, 60;
	@%p125 bra 	$L__BB1_65;
	add.s16 	%rs368, %rs61, -65;
	and.b16  	%rs369, %rs368, 255;
	setp.lt.u16 	%p126, %rs369, 26;
	add.s16 	%rs370, %rs61, 32;
	selp.b16 	%rs371, %rs370, %rs61, %p126;
	st.local.u8 	[%rd1+60], %rs371;
	ld.global.u8 	%rs62, [%rd2+61];
	setp.eq.s16 	%p127, %rs62, 0;
	mov.b64 	%rd188, 61;
	@%p127 bra 	$L__BB1_65;
	add.s16 	%rs372, %rs62, -65;
	and.b16  	%rs373, %rs372, 255;
	setp.lt.u16 	%p128, %rs373, 26;
	add.s16 	%rs374, %rs62, 32;
	selp.b16 	%rs375, %rs374, %rs62, %p128;
	st.local.u8 	[%rd1+61], %rs375;
	ld.global.u8 	%rs63, [%rd2+62];
	setp.eq.s16 	%p129, %rs63, 0;
	mov.b64 	%rd188, 62;
	@%p129 bra 	$L__BB1_65;
	add.s16 	%rs376, %rs63, -65;
	and.b16  	%rs377, %rs376, 255;
	setp.lt.u16 	%p130, %rs377, 26;
	add.s16 	%rs378, %rs63, 32;
	selp.b16 	%rs379, %rs378, %rs63, %p130;
	st.local.u8 	[%rd1+62], %rs379;
	mov.b64 	%rd188, 63;
$L__BB1_65:
	add.s64 	%rd80, %rd1, %rd188;
	mov.b16 	%rs380, 0;
	st.local.u8 	[%rd80], %rs380;
	ld.local.v4.b32 	{%r23, %r24, %r25, %r26}, [%rd1];
	bfe.u32 	%r27, %r23, 0, 8;
	cvt.u16.u32 	%rs64, %r27;
	bfe.u32 	%r28, %r23, 8, 8;
	cvt.u16.u32 	%rs65, %r28;
	bfe.u32 	%r29, %r23, 16, 8;
	cvt.u16.u32 	%rs66, %r29;
	bfe.u32 	%r30, %r23, 24, 8;
	cvt.u16.u32 	%rs67, %r30;
	bfe.u32 	%r31, %r24, 0, 8;
	cvt.u16.u32 	%rs68, %r31;
	bfe.u32 	%r32, %r24, 8, 8;
	cvt.u16.u32 	%rs69, %r32;
	bfe.u32 	%r33, %r24, 16, 8;
	cvt.u16.u32 	%rs70, %r33;
	bfe.u32 	%r34, %r24, 24, 8;
	cvt.u16.u32 	%rs71, %r34;
	bfe.u32 	%r35, %r25, 0, 8;
	cvt.u16.u32 	%rs72, %r35;
	bfe.u32 	%r36, %r25, 8, 8;
	cvt.u16.u32 	%rs73, %r36;
	bfe.u32 	%r37, %r25, 16, 8;
	cvt.u16.u32 	%rs74, %r37;
	bfe.u32 	%r38, %r25, 24, 8;
	cvt.u16.u32 	%rs75, %r38;
	bfe.u32 	%r39, %r26, 0, 8;
	cvt.u16.u32 	%rs76, %r39;
	bfe.u32 	%r40, %r26, 8, 8;
	cvt.u16.u32 	%rs77, %r40;
	bfe.u32 	%r41, %r26, 16, 8;
	cvt.u16.u32 	%rs78, %r41;
	bfe.u32 	%r42, %r26, 24, 8;
	cvt.u16.u32 	%rs79, %r42;
	ld.local.v4.b32 	{%r43, %r44, %r45, %r46}, [%rd1+16];
	bfe.u32 	%r47, %r43, 0, 8;
	cvt.u16.u32 	%rs80, %r47;
	bfe.u32 	%r48, %r43, 8, 8;
	cvt.u16.u32 	%rs81, %r48;
	bfe.u32 	%r49, %r43, 16, 8;
	cvt.u16.u32 	%rs82, %r49;
	bfe.u32 	%r50, %r43, 24, 8;
	cvt.u16.u32 	%rs83, %r50;
	bfe.u32 	%r51, %r44, 0, 8;
	cvt.u16.u32 	%rs84, %r51;
	bfe.u32 	%r52, %r44, 8, 8;
	cvt.u16.u32 	%rs85, %r52;
	bfe.u32 	%r53, %r44, 16, 8;
	cvt.u16.u32 	%rs86, %r53;
	bfe.u32 	%r54, %r44, 24, 8;
	cvt.u16.u32 	%rs87, %r54;
	bfe.u32 	%r55, %r45, 0, 8;
	cvt.u16.u32 	%rs88, %r55;
	bfe.u32 	%r56, %r45, 8, 8;
	cvt.u16.u32 	%rs89, %r56;
	bfe.u32 	%r57, %r45, 16, 8;
	cvt.u16.u32 	%rs90, %r57;
	bfe.u32 	%r58, %r45, 24, 8;
	cvt.u16.u32 	%rs91, %r58;
	bfe.u32 	%r59, %r46, 0, 8;
	cvt.u16.u32 	%rs92, %r59;
	bfe.u32 	%r60, %r46, 8, 8;
	cvt.u16.u32 	%rs93, %r60;
	bfe.u32 	%r61, %r46, 16, 8;
	cvt.u16.u32 	%rs94, %r61;
	bfe.u32 	%r62, %r46, 24, 8;
	cvt.u16.u32 	%rs95, %r62;
	ld.local.v4.b32 	{%r63, %r64, %r65, %r66}, [%rd1+32];
	bfe.u32 	%r67, %r63, 0, 8;
	cvt.u16.u32 	%rs96, %r67;
	bfe.u32 	%r68, %r63, 8, 8;
	cvt.u16.u32 	%rs97, %r68;
	bfe.u32 	%r69, %r63, 16, 8;
	cvt.u16.u32 	%rs98, %r69;
	bfe.u32 	%r70, %r63, 24, 8;
	cvt.u16.u32 	%rs99, %r70;
	bfe.u32 	%r71, %r64, 0, 8;
	cvt.u16.u32 	%rs100, %r71;
	bfe.u32 	%r72, %r64, 8, 8;
	cvt.u16.u32 	%rs101, %r72;
	bfe.u32 	%r73, %r64, 16, 8;
	cvt.u16.u32 	%rs102, %r73;
	bfe.u32 	%r74, %r64, 24, 8;
	cvt.u16.u32 	%rs103, %r74;
	bfe.u32 	%r75, %r65, 0, 8;
	cvt.u16.u32 	%rs104, %r75;
	bfe.u32 	%r76, %r65, 8, 8;
	cvt.u16.u32 	%rs105, %r76;
	bfe.u32 	%r77, %r65, 16, 8;
	cvt.u16.u32 	%rs106, %r77;
	bfe.u32 	%r78, %r65, 24, 8;
	cvt.u16.u32 	%rs107, %r78;
	bfe.u32 	%r79, %r66, 0, 8;
	cvt.u16.u32 	%rs108, %r79;
	bfe.u32 	%r80, %r66, 8, 8;
	cvt.u16.u32 	%rs109, %r80;
	bfe.u32 	%r81, %r66, 16, 8;
	cvt.u16.u32 	%rs110, %r81;
	bfe.u32 	%r82, %r66, 24, 8;
	cvt.u16.u32 	%rs111, %r82;
	ld.local.v4.b32 	{%r83, %r84, %r85, %r86}, [%rd1+48];
	bfe.u32 	%r87, %r83, 0, 8;
	cvt.u16.u32 	%rs112, %r87;
	bfe.u32 	%r88, %r83, 8, 8;
	cvt.u16.u32 	%rs113, %r88;
	bfe.u32 	%r89, %r83, 16, 8;
	cvt.u16.u32 	%rs114, %r89;
	bfe.u32 	%r90, %r83, 24, 8;
	cvt.u16.u32 	%rs115, %r90;
	bfe.u32 	%r91, %r84, 0, 8;
	cvt.u16.u32 	%rs116, %r91;
	bfe.u32 	%r92, %r84, 8, 8;
	cvt.u16.u32 	%rs117, %r92;
	bfe.u32 	%r93, %r84, 16, 8;
	cvt.u16.u32 	%rs118, %r93;
	bfe.u32 	%r94, %r84, 24, 8;
	cvt.u16.u32 	%rs119, %r94;
	bfe.u32 	%r95, %r85, 0, 8;
	cvt.u16.u32 	%rs120, %r95;
	bfe.u32 	%r96, %r85, 8, 8;
	cvt.u16.u32 	%rs121, %r96;
	bfe.u32 	%r97, %r85, 16, 8;
	cvt.u16.u32 	%rs122, %r97;
	bfe.u32 	%r98, %r85, 24, 8;
	cvt.u16.u32 	%rs123, %r98;
	bfe.u32 	%r99, %r86, 0, 8;
	cvt.u16.u32 	%rs124, %r99;
	bfe.u32 	%r100, %r86, 8, 8;
	cvt.u16.u32 	%rs125, %r100;
	bfe.u32 	%r101, %r86, 16, 8;
	cvt.u16.u32 	%rs126, %r101;
	bfe.u32 	%r102, %r86, 24, 8;
	cvt.u16.u32 	%rs381, %r102;
	and.b16  	%rs382, %rs381, 255;
	setp.eq.s16 	%p131, %rs382, 0;
	selp.b32 	%r2, 63, 64, %p131;
	mov.b32 	%r218, 0;
	and.b16  	%rs383, %rs126, 255;
	and.b16  	%rs384, %rs125, 255;
	and.b16  	%rs385, %rs124, 255;
	and.b16  	%rs386, %rs123, 255;
	and.b16  	%rs387, %rs122, 255;
	and.b16  	%rs388, %rs121, 255;
	and.b16  	%rs389, %rs120, 255;
	and.b16  	%rs390, %rs119, 255;
	and.b16  	%rs391, %rs118, 255;
	and.b16  	%rs392, %rs117, 255;
	and.b16  	%rs393, %rs116, 255;
	and.b16  	%rs394, %rs115, 255;
	and.b16  	%rs395, %rs114, 255;
	and.b16  	%rs396, %rs113, 255;
	and.b16  	%rs397, %rs112, 255;
	and.b16  	%rs398, %rs111, 255;
	and.b16  	%rs399, %rs110, 255;
	and.b16  	%rs400, %rs109, 255;
	and.b16  	%rs401, %rs108, 255;
	and.b16  	%rs402, %rs107, 255;
	and.b16  	%rs403, %rs106, 255;
	and.b16  	%rs404, %rs105, 255;
	and.b16  	%rs405, %rs104, 255;
	and.b16  	%rs406, %rs103, 255;
	and.b16  	%rs407, %rs102, 255;
	and.b16  	%rs408, %rs101, 255;
	and.b16  	%rs409, %rs100, 255;
	and.b16  	%rs410, %rs99, 255;
	and.b16  	%rs411, %rs98, 255;
	and.b16  	%rs412, %rs97, 255;
	and.b16  	%rs413, %rs96, 255;
	and.b16  	%rs414, %rs95, 255;
	and.b16  	%rs415, %rs94, 255;
	and.b16  	%rs416, %rs93, 255;
	and.b16  	%rs417, %rs92, 255;
	and.b16  	%rs418, %rs91, 255;
	and.b16  	%rs419, %rs90, 255;
	and.b16  	%rs420, %rs89, 255;
	and.b16  	%rs421, %rs88, 255;
	and.b16  	%rs422, %rs87, 255;
	and.b16  	%rs423, %rs86, 255;
	and.b16  	%rs424, %rs85, 255;
	and.b16  	%rs425, %rs84, 255;
	and.b16  	%rs426, %rs83, 255;
	and.b16  	%rs427, %rs82, 255;
	and.b16  	%rs428, %rs81, 255;
	and.b16  	%rs429, %rs80, 255;
	and.b16  	%rs430, %rs79, 255;
	and.b16  	%rs431, %rs78, 255;
	and.b16  	%rs432, %rs77, 255;
	and.b16  	%rs433, %rs76, 255;
	and.b16  	%rs434, %rs75, 255;
	and.b16  	%rs435, %rs74, 255;
	and.b16  	%rs436, %rs73, 255;
	and.b16  	%rs437, %rs72, 255;
	and.b16  	%rs438, %rs71, 255;
	and.b16  	%rs439, %rs70, 255;
	and.b16  	%rs440, %rs69, 255;
	and.b16  	%rs441, %rs68, 255;
	and.b16  	%rs442, %rs67, 255;
	and.b16  	%rs443, %rs66, 255;
	and.b16  	%rs444, %rs65, 255;
	and.b16  	%rs445, %rs64, 255;
	mov.u64 	%rd82, d_rootkit_signatures;
$L__BB1_66:
	setp.eq.s16 	%p132, %rs383, 0;
	setp.eq.s16 	%p133, %rs384, 0;
	setp.eq.s16 	%p134, %rs385, 0;
	setp.eq.s16 	%p135, %rs386, 0;
	setp.eq.s16 	%p136, %rs387, 0;
	setp.eq.s16 	%p137, %rs388, 0;
	setp.eq.s16 	%p138, %rs389, 0;
	setp.eq.s16 	%p139, %rs390, 0;
	setp.eq.s16 	%p140, %rs391, 0;
	setp.eq.s16 	%p141, %rs392, 0;
	setp.eq.s16 	%p142, %rs393, 0;
	setp.eq.s16 	%p143, %rs394, 0;
	setp.eq.s16 	%p144, %rs395, 0;
	setp.eq.s16 	%p145, %rs396, 0;
	setp.eq.s16 	%p146, %rs397, 0;
	setp.eq.s16 	%p147, %rs398, 0;
	setp.eq.s16 	%p148, %rs399, 0;
	setp.eq.s16 	%p149, %rs400, 0;
	setp.eq.s16 	%p150, %rs401, 0;
	setp.eq.s16 	%p151, %rs402, 0;
	setp.eq.s16 	%p152, %rs403, 0;
	setp.eq.s16 	%p153, %rs404, 0;
	setp.eq.s16 	%p154, %rs405, 0;
	setp.eq.s16 	%p155, %rs406, 0;
	setp.eq.s16 	%p156, %rs407, 0;
	setp.eq.s16 	%p157, %rs408, 0;
	setp.eq.s16 	%p158, %rs409, 0;
	setp.eq.s16 	%p159, %rs410, 0;
	setp.eq.s16 	%p160, %rs411, 0;
	setp.eq.s16 	%p161, %rs412, 0;
	setp.eq.s16 	%p162, %rs413, 0;
	setp.eq.s16 	%p163, %rs414, 0;
	setp.eq.s16 	%p164, %rs415, 0;
	setp.eq.s16 	%p165, %rs416, 0;
	setp.eq.s16 	%p166, %rs417, 0;
	setp.eq.s16 	%p167, %rs418, 0;
	setp.eq.s16 	%p168, %rs419, 0;
	setp.eq.s16 	%p169, %rs420, 0;
	setp.eq.s16 	%p170, %rs421, 0;
	setp.eq.s16 	%p171, %rs422, 0;
	setp.eq.s16 	%p172, %rs423, 0;
	setp.eq.s16 	%p173, %rs424, 0;
	setp.eq.s16 	%p174, %rs425, 0;
	setp.eq.s16 	%p175, %rs426, 0;
	setp.eq.s16 	%p176, %rs427, 0;
	setp.eq.s16 	%p177, %rs428, 0;
	setp.eq.s16 	%p178, %rs429, 0;
	setp.eq.s16 	%p179, %rs430, 0;
	setp.eq.s16 	%p180, %rs431, 0;
	setp.eq.s16 	%p181, %rs432, 0;
	setp.eq.s16 	%p182, %rs433, 0;
	setp.eq.s16 	%p183, %rs434, 0;
	setp.eq.s16 	%p184, %rs435, 0;
	setp.eq.s16 	%p185, %rs436, 0;
	setp.eq.s16 	%p186, %rs437, 0;
	setp.eq.s16 	%p187, %rs438, 0;
	setp.eq.s16 	%p188, %rs439, 0;
	setp.eq.s16 	%p189, %rs440, 0;
	setp.eq.s16 	%p190, %rs441, 0;
	setp.eq.s16 	%p191, %rs442, 0;
	setp.eq.s16 	%p192, %rs443, 0;
	setp.eq.s16 	%p193, %rs444, 0;
	setp.ne.s16 	%p194, %rs445, 0;
	setp.eq.s16 	%p195, %rs445, 0;
	mul.wide.u32 	%rd81, %r218, 32;
	add.s64 	%rd83, %rd82, %rd81;
	or.pred  	%p196, %p195, %p193;
	selp.u32 	%r104, 1, 0, %p194;
	or.pred  	%p197, %p196, %p192;
	or.pred  	%p198, %p197, %p191;
	selp.b32 	%r105, 2, 3, %p192;
	selp.b32 	%r106, %r104, %r105, %p196;
	or.pred  	%p199, %p198, %p190;
	or.pred  	%p200, %p199, %p189;
	selp.b32 	%r107, 4, 5, %p190;
	selp.b32 	%r108, %r106, %r107, %p198;
	or.pred  	%p201, %p200, %p188;
	or.pred  	%p202, %p201, %p187;
	selp.b32 	%r109, 6, 7, %p188;
	selp.b32 	%r110, %r108, %r109, %p200;
	or.pred  	%p203, %p202, %p186;
	or.pred  	%p204, %p203, %p185;
	selp.b32 	%r111, 8, 9, %p186;
	selp.b32 	%r112, %r110, %r111, %p202;
	or.pred  	%p205, %p204, %p184;
	or.pred  	%p206, %p205, %p183;
	selp.b32 	%r113, 10, 11, %p184;
	selp.b32 	%r114, %r112, %r113, %p204;
	or.pred  	%p207, %p206, %p182;
	or.pred  	%p208, %p207, %p181;
	selp.b32 	%r115, 12, 13, %p182;
	selp.b32 	%r116, %r114, %r115, %p206;
	or.pred  	%p209, %p208, %p180;
	or.pred  	%p210, %p209, %p179;
	selp.b32 	%r117, 14, 15, %p180;
	selp.b32 	%r118, %r116, %r117, %p208;
	or.pred  	%p211, %p210, %p178;
	or.pred  	%p212, %p211, %p177;
	selp.b32 	%r119, 16, 17, %p178;
	selp.b32 	%r120, %r118, %r119, %p210;
	or.pred  	%p213, %p212, %p176;
	or.pred  	%p214, %p213, %p175;
	selp.b32 	%r121, 18, 19, %p176;
	selp.b32 	%r122, %r120, %r121, %p212;
	or.pred  	%p215, %p214, %p174;
	or.pred  	%p216, %p215, %p173;
	selp.b32 	%r123, 20, 21, %p174;
	selp.b32 	%r124, %r122, %r123, %p214;
	or.pred  	%p217, %p216, %p172;
	or.pred  	%p218, %p217, %p171;
	selp.b32 	%r125, 22, 23, %p172;
	selp.b32 	%r126, %r124, %r125, %p216;
	or.pred  	%p219, %p218, %p170;
	or.pred  	%p220, %p219, %p169;
	selp.b32 	%r127, 24, 25, %p170;
	selp.b32 	%r128, %r126, %r127, %p218;
	or.pred  	%p221, %p220, %p168;
	or.pred  	%p222, %p221, %p167;
	selp.b32 	%r129, 26, 27, %p168;
	selp.b32 	%r130, %r128, %r129, %p220;
	or.pred  	%p223, %p222, %p166;
	or.pred  	%p224, %p223, %p165;
	selp.b32 	%r131, 28, 29, %p166;
	selp.b32 	%r132, %r130, %r131, %p222;
	or.pred  	%p225, %p224, %p164;
	or.pred  	%p226, %p225, %p163;
	selp.b32 	%r133, 30, 31, %p164;
	selp.b32 	%r134, %r132, %r133, %p224;
	or.pred  	%p227, %p226, %p162;
	or.pred  	%p228, %p227, %p161;
	selp.b32 	%r135, 32, 33, %p162;
	selp.b32 	%r136, %r134, %r135, %p226;
	or.pred  	%p229, %p228, %p160;
	or.pred  	%p230, %p229, %p159;
	selp.b32 	%r137, 34, 35, %p160;
	selp.b32 	%r138, %r136, %r137, %p228;
	or.pred  	%p231, %p230, %p158;
	or.pred  	%p232, %p231, %p157;
	selp.b32 	%r139, 36, 37, %p158;
	selp.b32 	%r140, %r138, %r139, %p230;
	or.pred  	%p233, %p232, %p156;
	or.pred  	%p234, %p233, %p155;
	selp.b32 	%r141, 38, 39, %p156;
	selp.b32 	%r142, %r140, %r141, %p232;
	or.pred  	%p235, %p234, %p154;
	or.pred  	%p236, %p235, %p153;
	selp.b32 	%r143, 40, 41, %p154;
	selp.b32 	%r144, %r142, %r143, %p234;
	or.pred  	%p237, %p236, %p152;
	or.pred  	%p238, %p237, %p151;
	selp.b32 	%r145, 42, 43, %p152;
	selp.b32 	%r146, %r144, %r145, %p236;
	or.pred  	%p239, %p238, %p150;
	or.pred  	%p240, %p239, %p149;
	selp.b32 	%r147, 44, 45, %p150;
	selp.b32 	%r148, %r146, %r147, %p238;
	or.pred  	%p241, %p240, %p148;
	or.pred  	%p242, %p241, %p147;
	selp.b32 	%r149, 46, 47, %p148;
	selp.b32 	%r150, %r148, %r149, %p240;
	or.pred  	%p243, %p242, %p146;
	or.pred  	%p244, %p243, %p145;
	selp.b32 	%r151, 48, 49, %p146;
	selp.b32 	%r152, %r150, %r151, %p242;
	or.pred  	%p245, %p244, %p144;
	or.pred  	%p246, %p245, %p143;
	selp.b32 	%r153, 50, 51, %p144;
	selp.b32 	%r154, %r152, %r153, %p244;
	or.pred  	%p247, %p246, %p142;
	or.pred  	%p248, %p247, %p141;
	selp.b32 	%r155, 52, 53, %p142;
	selp.b32 	%r156, %r154, %r155, %p246;
	or.pred  	%p249, %p248, %p140;
	or.pred  	%p250, %p249, %p139;
	selp.b32 	%r157, 54, 55, %p140;
	selp.b32 	%r158, %r156, %r157, %p248;
	or.pred  	%p251, %p250, %p138;
	or.pred  	%p252, %p251, %p137;
	selp.b32 	%r159, 56, 57, %p138;
	selp.b32 	%r160, %r158, %r159, %p250;
	or.pred  	%p253, %p252, %p136;
	or.pred  	%p254, %p253, %p135;
	selp.b32 	%r161, 58, 59, %p136;
	selp.b32 	%r162, %r160, %r161, %p252;
	selp.b32 	%r163, 60, 61, %p134;
	selp.b32 	%r164, %r162, %r163, %p254;
	selp.b32 	%r165, 62, %r2, %p132;
	selp.b32 	%r166, %r164, %r165, %p133;
	selp.b32 	%r167, %r164, %r166, %p134;
	selp.b32 	%r4, %r164, %r167, %p254;
	ld.const.u8 	%rs127, [%rd83];
	setp.eq.s16 	%p255, %rs127, 0;
	mov.b32 	%r219, 0;
	@%p255 bra 	$L__BB1_98;
	mov.u64 	%rd85, d_rootkit_signatures;
	add.s64 	%rd86, %rd85, %rd81;
	ld.const.u8 	%rs446, [%rd86+1];
	setp.eq.s16 	%p256, %rs446, 0;
	mov.b32 	%r219, 1;
	@%p256 bra 	$L__BB1_98;
	mov.u64 	%rd88, d_rootkit_signatures;
	add.s64 	%rd89, %rd88, %rd81;
	ld.const.u8 	%rs447, [%rd89+2];
	setp.eq.s16 	%p257, %rs447, 0;
	mov.b32 	%r219, 2;
	@%p257 bra 	$L__BB1_98;
	mov.u64 	%rd91, d_rootkit_signatures;
	add.s64 	%rd92, %rd91, %rd81;
	ld.const.u8 	%rs448, [%rd92+3];
	setp.eq.s16 	%p258, %rs448, 0;
	mov.b32 	%r219, 3;
	@%p258 bra 	$L__BB1_98;
	mov.u64 	%rd94, d_rootkit_signatures;
	add.s64 	%rd95, %rd94, %rd81;
	ld.const.u8 	%rs449, [%rd95+4];
	setp.eq.s16 	%p259, %rs449, 0;
	mov.b32 	%r219, 4;
	@%p259 bra 	$L__BB1_98;
	mov.u64 	%rd97, d_rootkit_signatures;
	add.s64 	%rd98, %rd97, %rd81;
	ld.const.u8 	%rs450, [%rd98+5];
	setp.eq.s16 	%p260, %rs450, 0;
	mov.b32 	%r219, 5;
	@%p260 bra 	$L__BB1_98;
	mov.u64 	%rd100, d_rootkit_signatures;
	add.s64 	%rd101, %rd100, %rd81;
	ld.const.u8 	%rs451, [%rd101+6];
	setp.eq.s16 	%p261, %rs451, 0;
	mov.b32 	%r219, 6;
	@%p261 bra 	$L__BB1_98;
	mov.u64 	%rd103, d_rootkit_signatures;
	add.s64 	%rd104, %rd103, %rd81;
	ld.const.u8 	%rs452, [%rd104+7];
	setp.eq.s16 	%p262, %rs452, 0;
	mov.b32 	%r219, 7;
	@%p262 bra 	$L__BB1_98;
	mov.u64 	%rd106, d_rootkit_signatures;
	add.s64 	%rd107, %rd106, %rd81;
	ld.const.u8 	%rs453, [%rd107+8];
	setp.eq.s16 	%p263, %rs453, 0;
	mov.b32 	%r219, 8;
	@%p263 bra 	$L__BB1_98;
	mov.u64 	%rd109, d_rootkit_signatures;
	add.s64 	%rd110, %rd109, %rd81;
	ld.const.u8 	%rs454, [%rd110+9];
	setp.eq.s16 	%p264, %rs454, 0;
	mov.b32 	%r219, 9;
	@%p264 bra 	$L__BB1_98;
	mov.u64 	%rd112, d_rootkit_signatures;
	add.s64 	%rd113, %rd112, %rd81;
	ld.const.u8 	%rs455, [%rd113+10];
	setp.eq.s16 	%p265, %rs455, 0;
	mov.b32 	%r219, 10;
	@%p265 bra 	$L__BB1_98;
	mov.u64 	%rd115, d_rootkit_signatures;
	add.s64 	%rd116, %rd115, %rd81;
	ld.const.u8 	%rs456, [%rd116+11];
	setp.eq.s16 	%p266, %rs456, 0;
	mov.b32 	%r219, 11;
	@%p266 bra 	$L__BB1_98;
	mov.u64 	%rd118, d_rootkit_signatures;
	add.s64 	%rd119, %rd118, %rd81;
	ld.const.u8 	%rs457, [%rd119+12];
	setp.eq.s16 	%p267, %rs457, 0;
	mov.b32 	%r219, 12;
	@%p267 bra 	$L__BB1_98;
	mov.u64 	%rd121, d_rootkit_signatures;
	add.s64 	%rd122, %rd121, %rd81;
	ld.const.u8 	%rs458, [%rd122+13];
	setp.eq.s16 	%p268, %rs458, 0;
	mov.b32 	%r219, 13;
	@%p268 bra 	$L__BB1_98;
	mov.u64 	%rd124, d_rootkit_signatures;
	add.s64 	%rd125, %rd124, %rd81;
	ld.const.u8 	%rs459, [%rd125+14];
	setp.eq.s16 	%p269, %rs459, 0;
	mov.b32 	%r219, 14;
	@%p269 bra 	$L__BB1_98;
	mov.u64 	%rd127, d_rootkit_signatures;
	add.s64 	%rd128, %rd127, %rd81;
	ld.const.u8 	%rs460, [%rd128+15];
	setp.eq.s16 	%p270, %rs460, 0;
	mov.b32 	%r219, 15;
	@%p270 bra 	$L__BB1_98;
	mov.u64 	%rd130, d_rootkit_signatures;
	add.s64 	%rd131, %rd130, %rd81;
	ld.const.u8 	%rs461, [%rd131+16];
	setp.eq.s16 	%p271, %rs461, 0;
	mov.b32 	%r219, 16;
	@%p271 bra 	$L__BB1_98;
	mov.u64 	%rd133, d_rootkit_signatures;
	add.s64 	%rd134, %rd133, %rd81;
	ld.const.u8 	%rs462, [%rd134+17];
	setp.eq.s16 	%p272, %rs462, 0;
	mov.b32 	%r219, 17;
	@%p272 bra 	$L__BB1_98;
	mov.u64 	%rd136, d_rootkit_signatures;
	add.s64 	%rd137, %rd136, %rd81;
	ld.const.u8 	%rs463, [%rd137+18];
	setp.eq.s16 	%p273, %rs463, 0;
	mov.b32 	%r219, 18;
	@%p273 bra 	$L__BB1_98;
	mov.u64 	%rd139, d_rootkit_signatures;
	add.s64 	%rd140, %rd139, %rd81;
	ld.const.u8 	%rs464, [%rd140+19];
	setp.eq.s16 	%p274, %rs464, 0;
	mov.b32 	%r219, 19;
	@%p274 bra 	$L__BB1_98;
	mov.u64 	%rd142, d_rootkit_signatures;
	add.s64 	%rd143, %rd142, %rd81;
	ld.const.u8 	%rs465, [%rd143+20];
	setp.eq.s16 	%p275, %rs465, 0;
	mov.b32 	%r219, 20;
	@%p275 bra 	$L__BB1_98;
	mov.u64 	%rd145, d_rootkit_signatures;
	add.s64 	%rd146, %rd145, %rd81;
	ld.const.u8 	%rs466, [%rd146+21];
	setp.eq.s16 	%p276, %rs466, 0;
	mov.b32 	%r219, 21;
	@%p276 bra 	$L__BB1_98;
	mov.u64 	%rd148, d_rootkit_signatures;
	add.s64 	%rd149, %rd148, %rd81;
	ld.const.u8 	%rs467, [%rd149+22];
	setp.eq.s16 	%p277, %rs467, 0;
	mov.b32 	%r219, 22;
	@%p277 bra 	$L__BB1_98;
	mov.u64 	%rd151, d_rootkit_signatures;
	add.s64 	%rd152, %rd151, %rd81;
	ld.const.u8 	%rs468, [%rd152+23];
	setp.eq.s16 	%p278, %rs468, 0;
	mov.b32 	%r219, 23;
	@%p278 bra 	$L__BB1_98;
	mov.u64 	%rd154, d_rootkit_signatures;
	add.s64 	%rd155, %rd154, %rd81;
	ld.const.u8 	%rs469, [%rd155+24];
	setp.eq.s16 	%p279, %rs469, 0;
	mov.b32 	%r219, 24;
	@%p279 bra 	$L__BB1_98;
	mov.u64 	%rd157, d_rootkit_signatures;
	add.s64 	%rd158, %rd157, %rd81;
	ld.const.u8 	%rs470, [%rd158+25];
	setp.eq.s16 	%p280, %rs470, 0;
	mov.b32 	%r219, 25;
	@%p280 bra 	$L__BB1_98;
	mov.u64 	%rd160, d_rootkit_signatures;
	add.s64 	%rd161, %rd160, %rd81;
	ld.const.u8 	%rs471, [%rd161+26];
	setp.eq.s16 	%p281, %rs471, 0;
	mov.b32 	%r219, 26;
	@%p281 bra 	$L__BB1_98;
	mov.u64 	%rd163, d_rootkit_signatures;
	add.s64 	%rd164, %rd163, %rd81;
	ld.const.u8 	%rs472, [%rd164+27];
	setp.eq.s16 	%p282, %rs472, 0;
	mov.b32 	%r219, 27;
	@%p282 bra 	$L__BB1_98;
	mov.u64 	%rd166, d_rootkit_signatures;
	add.s64 	%rd167, %rd166, %rd81;
	ld.const.u8 	%rs473, [%rd167+28];
	setp.eq.s16 	%p283, %rs473, 0;
	mov.b32 	%r219, 28;
	@%p283 bra 	$L__BB1_98;
	mov.u64 	%rd169, d_rootkit_signatures;
	add.s64 	%rd170, %rd169, %rd81;
	ld.const.u8 	%rs474, [%rd170+29];
	setp.eq.s16 	%p284, %rs474, 0;
	mov.b32 	%r219, 29;
	@%p284 bra 	$L__BB1_98;
	mov.u64 	%rd172, d_rootkit_signatures;
	add.s64 	%rd173, %rd172, %rd81;
	ld.const.u8 	%rs475, [%rd173+30];
	setp.eq.s16 	%p285, %rs475, 0;
	mov.b32 	%r219, 30;
	@%p285 bra 	$L__BB1_98;
	mov.u64 	%rd175, d_rootkit_signatures;
	add.s64 	%rd176, %rd175, %rd81;
	ld.const.u8 	%rs476, [%rd176+31];
	setp.eq.s16 	%p286, %rs476, 0;
	selp.b32 	%r219, 31, 32, %p286;
$L__BB1_98:
	add.s32 	%r199, %r219, -1;
	setp.ge.u32 	%p287, %r199, %r4;
	setp.lt.u32 	%p288, %r4, %r219;
	or.pred  	%p289, %p287, %p288;
	@%p289 bra 	$L__BB1_108;
	@%p255 bra 	$L__BB1_107;
	sub.s32 	%r202, %r4, %r219;
	add.s32 	%r7, %r202, 1;
	mov.b32 	%r221, 0;
	mov.b32 	%r220, 63;
	bra.uni 	$L__BB1_102;
$L__BB1_101:
	add.s32 	%r221, %r221, 1;
	add.s32 	%r220, %r220, -1;
	setp.eq.s32 	%p295, %r221, %r7;
	@%p295 bra 	$L__BB1_108;
$L__BB1_102:
	setp.gt.u32 	%p291, %r221, 63;
	@%p291 bra 	$L__BB1_101;
	add.s32 	%r204, %r219, -1;
	min.u32 	%r205, %r220, %r204;
	neg.s32 	%r223, %r205;
	cvt.u64.u32 	%rd179, %r221;
	add.s64 	%rd190, %rd1, %rd179;
	mov.pred 	%p298, 0;
	mov.b32 	%r222, -1;
	mov.u64 	%rd189, %rd83;
	bra.uni 	$L__BB1_105;
$L__BB1_104:
	add.s32 	%r206, %r222, 2;
	setp.ge.u32 	%p298, %r206, %r219;
	add.s32 	%r223, %r223, 1;
	add.s64 	%rd190, %rd190, 1;
	add.s64 	%rd189, %rd189, 1;
	add.s32 	%r222, %r222, 1;
	setp.eq.s32 	%p294, %r223, 1;
	@%p294 bra 	$L__BB1_106;
$L__BB1_105:
	ld.local.u8 	%rs477, [%rd190];
	ld.const.u8 	%rs478, [%rd189];
	setp.eq.s16 	%p293, %rs477, %rs478;
	@%p293 bra 	$L__BB1_104;
$L__BB1_106:
	@%p298 bra 	$L__BB1_107;
	bra.uni 	$L__BB1_101;
$L__BB1_107:
	ld.param.u64 	%rd186, [_Z17signatureAnalysisPK11ProcessInfoP15RootkitAnalysisi_param_1];
	mov.u32 	%r207, %ctaid.x;
	mov.u32 	%r208, %ntid.x;
	mov.u32 	%r209, %tid.x;
	mad.lo.s32 	%r210, %r207, %r208, %r209;
	cvta.to.global.u64 	%rd180, %rd186;
	mul.wide.s32 	%rd181, %r210, 20;
	add.s64 	%rd182, %rd180, %rd181;
	mov.b32 	%r211, 1;
	st.global.u32 	[%rd182+4], %r211;
	atom.global.add.u32 	%r212, [%rd182+16], 40;
	bra.uni 	$L__BB1_110;
$L__BB1_108:
	add.s32 	%r218, %r218, 1;
	setp.eq.s32 	%p296, %r218, 20;
	@%p296 bra 	$L__BB1_109;
	bra.uni 	$L__BB1_66;
$L__BB1_109:
	ld.param.u64 	%rd187, [_Z17signatureAnalysisPK11ProcessInfoP15RootkitAnalysisi_param_1];
	mov.u32 	%r213, %ctaid.x;
	mov.u32 	%r214, %ntid.x;
	mov.u32 	%r215, %tid.x;
	mad.lo.s32 	%r216, %r213, %r214, %r215;
	cvta.to.global.u64 	%rd183, %rd187;
	mul.wide.s32 	%rd184, %r216, 20;
	add.s64 	%rd185, %rd183, %rd184;
	mov.b32 	%r217, 0;
	st.global.u32 	[%rd185+4], %r217;
$L__BB1_110:
	ret;

}
	// .globl	_Z23processTreeVerificationPK11ProcessInfoP15RootkitAnalysisi
.visible .entry _Z23processTreeVerificationPK11ProcessInfoP15RootkitAnalysisi(
	.param .u64 .ptr .align 1 _Z23processTreeVerificationPK11ProcessInfoP15RootkitAnalysisi_param_0,
	.param .u64 .ptr .align 1 _Z23processTreeVerificationPK11ProcessInfoP15RootkitAnalysisi_param_1,
	.param .u32 _Z23processTreeVerificationPK11ProcessInfoP15RootkitAnalysisi_param_2
)
{
	.reg .pred 	%p<4>;
	.reg .b32 	%r<11>;
	.reg .b64 	%rd<12>;

	ld.param.u64 	%rd3, [_Z23processTreeVerificationPK11ProcessInfoP15RootkitAnalysisi_param_0];
	ld.param.u64 	%rd4, [_Z23processTreeVerificationPK11ProcessInfoP15RootkitAnalysisi_param_1];
	ld.param.u32 	%r2, [_Z23processTreeVerificationPK11ProcessInfoP15RootkitAnalysisi_param_2];
	cvta.to.global.u64 	%rd1, %rd4;
	mov.u32 	%r3, %ctaid.x;
	mov.u32 	%r4, %ntid.x;
	mov.u32 	%r5, %tid.x;
	mad.lo.s32 	%r1, %r3, %r4, %r5;
	setp.ge.s32 	%p1, %r1, %r2;
	@%p1 bra 	$L__BB2_5;
	cvta.to.global.u64 	%rd5, %rd3;
	mul.wide.s32 	%rd6, %r1, 88;
	add.s64 	%rd7, %rd5, %rd6;
	add.s64 	%rd2, %rd7, 4;
	ld.global.u32 	%r6, [%rd7+4];
	setp.ne.s32 	%p2, %r6, 0;
	@%p2 bra 	$L__BB2_4;
	ld.global.u32 	%r7, [%rd2+-4];
	setp.lt.u32 	%p3, %r7, 2;
	@%p3 bra 	$L__BB2_4;
	mul.wide.s32 	%rd8, %r1, 20;
	add.s64 	%rd9, %rd1, %rd8;
	mov.b32 	%r8, 1;
	st.global.u32 	[%rd9+8], %r8;
	atom.global.add.u32 	%r9, [%rd9+16], 30;
	bra.uni 	$L__BB2_5;
$L__BB2_4:
	mul.wide.s32 	%rd10, %r1, 20;
	add.s64 	%rd11, %rd1, %rd10;
	mov.b32 	%r10, 0;
	st.global.u32 	[%rd11+8], %r10;
$L__BB2_5:
	ret;

}
	// .globl	_Z17heuristicAnalysisPK11ProcessInfoP15RootkitAnalysisi
.visible .entry _Z17heuristicAnalysisPK11ProcessInfoP15RootkitAnalysisi(
	.param .u64 .ptr .align 1 _Z17heuristicAnalysisPK11ProcessInfoP15RootkitAnalysisi_param_0,
	.param .u64 .ptr .align 1 _Z17heuristicAnalysisPK11ProcessInfoP15RootkitAnalysisi_param_1,
	.param .u32 _Z17heuristicAnalysisPK11ProcessInfoP15RootkitAnalysisi_param_2
)
{
	.reg .pred 	%p<13>;
	.reg .b16 	%rs<4>;
	.reg .b32 	%r<18>;
	.reg .b64 	%rd<12>;

	ld.param.u64 	%rd2, [_Z17heuristicAnalysisPK11ProcessInfoP15RootkitAnalysisi_param_0];
	ld.param.u64 	%rd3, [_Z17heuristicAnalysisPK11ProcessInfoP15RootkitAnalysisi_param_1];
	ld.param.u32 	%r3, [_Z17heuristicAnalysisPK11ProcessInfoP15RootkitAnalysisi_param_2];
	mov.u32 	%r4, %ctaid.x;
	mov.u32 	%r5, %ntid.x;
	mov.u32 	%r6, %tid.x;
	mad.lo.s32 	%r1, %r4, %r5, %r6;
	setp.ge.s32 	%p3, %r1, %r3;
	@%p3 bra 	$L__BB3_5;
	cvta.to.global.u64 	%rd4, %rd2;
	mul.wide.s32 	%rd5, %r1, 88;
	add.s64 	%rd6, %rd4, %rd5;
	add.s64 	%rd1, %rd6, 80;
	ld.global.u32 	%r7, [%rd6+80];
	setp.eq.s32 	%p5, %r7, 0;
	selp.b32 	%r8, 0, 25, %p5;
	ld.global.u64 	%rd7, [%rd6+72];
	add.s64 	%rd8, %rd7, -140737488355328;
	setp.lt.u64 	%p6, %rd8, -140737488289792;
	add.s32 	%r9, %r8, 15;
	selp.b32 	%r2, %r9, %r8, %p6;
	ld.global.u8 	%rs1, [%rd6+8];
	setp.eq.s16 	%p7, %rs1, 0;
	mov.pred 	%p12, -1;
	@%p7 bra 	$L__BB3_4;
	ld.global.u8 	%rs2, [%rd1+-71];
	setp.eq.s16 	%p9, %rs2, 0;
	@%p9 bra 	$L__BB3_4;
	ld.global.u8 	%rs3, [%rd1+-70];
	setp.eq.s16 	%p12, %rs3, 0;
$L__BB3_4:
	add.s32 	%r10, %r2, 10;
	selp.b32 	%r11, %r10, %r2, %p12;
	ld.global.u32 	%r12, [%rd1+-80];
	setp.gt.s32 	%p10, %r12, 65000;
	add.s32 	%r13, %r12, -11;
	setp.lt.u32 	%p11, %r13, 89;
	add.s32 	%r14, %r11, 5;
	selp.b32 	%r15, %r14, %r11, %p11;
	selp.b32 	%r16, %r14, %r15, %p10;
	cvta.to.global.u64 	%rd9, %rd3;
	mul.wide.s32 	%rd10, %r1, 20;
	add.s64 	%rd11, %rd9, %rd10;
	st.global.u32 	[%rd11+12], %r16;
	atom.global.add.u32 	%r17, [%rd11+16], %r16;
$L__BB3_5:
	ret;

}


// ===== COMPILED SASS (sm_100) =====

	.target	sm_100

	.elftype	@"ET_EXEC"


//--------------------- .note.nv.tkinfo           --------------------------
	.section	.note.nv.tkinfo,"",@"SHT_NOTE"
	.sectionflags	@"SHF_NOTE_NV_TKINFO"
	.tkinfo
        /*0018*/ 	.word	0x00000002
        /*0030*/ 	.string	""
        /*0030*/ 	.string	"ptxas"
        /*0030*/ 	.string	"Cuda compilation tools, release 13.0, V13.0.88"
        /*0030*/ 	.string	"Build cuda_13.0.r13.0/compiler.36424714_0"
        /*0030*/ 	.string	"-arch sm_100 -m 64 "



//--------------------- .note.nv.cuinfo           --------------------------
	.section	.note.nv.cuinfo,"",@"SHT_NOTE"
	.sectionflags	@"SHF_NOTE_NV_CUINFO"
        /*0018*/ 	.short	0x0002
        /*001a*/ 	.short	0x0064
        /*001c*/ 	.short	0x0082
	.zero		2


//--------------------- .nv.info                  --------------------------
	.section	.nv.info,"",@"SHT_CUDA_INFO"
	.align	4


	//----- nvinfo : EIATTR_REGCOUNT
	.align		4
        /*0000*/ 	.byte	0x04, 0x2f
        /*0002*/ 	.short	(.L_2 - .L_1)
	.align		4
.L_1:
        /*0004*/ 	.word	index@(_Z15detectSSDTHooksPK9SSDTEntryP15RootkitAnalysisi)
        /*0008*/ 	.word	0x0000000c


	//----- nvinfo : EIATTR_FRAME_SIZE
	.align		4
.L_2:
        /*000c*/ 	.byte	0x04, 0x11
        /*000e*/ 	.short	(.L_4 - .L_3)
	.align		4
.L_3:
        /*0010*/ 	.word	index@(_Z15detectSSDTHooksPK9SSDTEntryP15RootkitAnalysisi)
        /*0014*/ 	.word	0x00000000


	//----- nvinfo : EIATTR_REGCOUNT
	.align		4
.L_4:
        /*0018*/ 	.byte	0x04, 0x2f
        /*001a*/ 	.short	(.L_6 - .L_5)
	.align		4
.L_5:
        /*001c*/ 	.word	index@(_Z17signatureAnalysisPK11ProcessInfoP15RootkitAnalysisi)
        /*0020*/ 	.word	0x00000018


	//----- nvinfo : EIATTR_FRAME_SIZE
	.align		4
.L_6:
        /*0024*/ 	.byte	0x04, 0x11
        /*0026*/ 	.short	(.L_8 - .L_7)
	.align		4
.L_7:
        /*0028*/ 	.word	index@(_Z17signatureAnalysisPK11ProcessInfoP15RootkitAnalysisi)
        /*002c*/ 	.word	0x00000040


	//----- nvinfo : EIATTR_REGCOUNT
	.align		4
.L_8:
        /*0030*/ 	.byte	0x04, 0x2f
        /*0032*/ 	.short	(.L_10 - .L_9)
	.align		4
.L_9:
        /*0034*/ 	.word	index@(_Z23processTreeVerificationPK11ProcessInfoP15RootkitAnalysisi)
        /*0038*/ 	.word	0x0000000a


	//----- nvinfo : EIATTR_FRAME_SIZE
	.align		4
.L_10:
        /*003c*/ 	.byte	0x04, 0x11
        /*003e*/ 	.short	(.L_12 - .L_11)
	.align		4
.L_11:
        /*0040*/ 	.word	index@(_Z23processTreeVerificationPK11ProcessInfoP15RootkitAnalysisi)
        /*0044*/ 	.word	0x00000000


	//----- nvinfo : EIATTR_REGCOUNT
	.align		4
.L_12:
        /*0048*/ 	.byte	0x04, 0x2f
        /*004a*/ 	.short	(.L_14 - .L_13)
	.align		4
.L_13:
        /*004c*/ 	.word	index@(_Z17heuristicAnalysisPK11ProcessInfoP15RootkitAnalysisi)
        /*0050*/ 	.word	0x0000000e


	//----- nvinfo : EIATTR_FRAME_SIZE
	.align		4
.L_14:
        /*0054*/ 	.byte	0x04, 0x11
        /*0056*/ 	.short	(.L_16 - .L_15)
	.align		4
.L_15:
        /*0058*/ 	.word	index@(_Z17heuristicAnalysisPK11ProcessInfoP15RootkitAnalysisi)
        /*005c*/ 	.word	0x00000000


	//----- nvinfo : EIATTR_MIN_STACK_SIZE
	.align		4
.L_16:
        /*0060*/ 	.byte	0x04, 0x12
        /*0062*/ 	.short	(.L_18 - .L_17)
	.align		4
.L_17:
        /*0064*/ 	.word	index@(_Z17heuristicAnalysisPK11ProcessInfoP15RootkitAnalysisi)
        /*0068*/ 	.word	0x00000000


	//----- nvinfo : EIATTR_MIN_STACK_SIZE
	.align		4
.L_18:
        /*006c*/ 	.byte	0x04, 0x12
        /*006e*/ 	.short	(.L_20 - .L_19)
	.align		4
.L_19:
        /*0070*/ 	.word	index@(_Z23processTreeVerificationPK11ProcessInfoP15RootkitAnalysisi)
        /*0074*/ 	.word	0x00000000


	//----- nvinfo : EIATTR_MIN_STACK_SIZE
	.align		4
.L_20:
        /*0078*/ 	.byte	0x04, 0x12
        /*007a*/ 	.short	(.L_22 - .L_21)
	.align		4
.L_21:
        /*007c*/ 	.word	index@(_Z17signatureAnalysisPK11ProcessInfoP15RootkitAnalysisi)
        /*0080*/ 	.word	0x00000040


	//----- nvinfo : EIATTR_MIN_STACK_SIZE
	.align		4
.L_22:
        /*0084*/ 	.byte	0x04, 0x12
        /*0086*/ 	.short	(.L_24 - .L_23)
	.align		4
.L_23:
        /*0088*/ 	.word	index@(_Z15detectSSDTHooksPK9SSDTEntryP15RootkitAnalysisi)
        /*008c*/ 	.word	0x00000000
.L_24:


//--------------------- .nv.compat                --------------------------
	.section	.nv.compat,"",@"SHT_CUDA_COMPAT_INFO"
	.align	4
        /*0000*/ 	.byte	0x02, 0x09, 0x00, 0x00, 0x02, 0x02, 0x01, 0x00, 0x02, 0x05, 0x05, 0x00, 0x03, 0x07, 0x01, 0x01
        /*0010*/ 	.byte	0x02, 0x03, 0x00, 0x00, 0x02, 0x06, 0x01, 0x00, 0x04, 0x0b, 0x08, 0x00, 0x09, 0x00, 0x00, 0x00
        /*0020*/ 	.byte	0x00, 0x00, 0x00, 0x00


//--------------------- .nv.info._Z17heuristicAnalysisPK11ProcessInfoP15RootkitAnalysisi --------------------------
	.section	.nv.info._Z17heuristicAnalysisPK11ProcessInfoP15RootkitAnalysisi,"",@"SHT_CUDA_INFO"
	.sectionflags	@""
	.align	4


	//----- nvinfo : EIATTR_CUDA_API_VERSION
	.align		4
        /*0000*/ 	.byte	0x04, 0x37
        /*0002*/ 	.short	(.L_26 - .L_25)
.L_25:
        /*0004*/ 	.word	0x00000082


	//----- nvinfo : EIATTR_KPARAM_INFO
	.align		4
.L_26:
        /*0008*/ 	.byte	0x04, 0x17
        /*000a*/ 	.short	(.L_28 - .L_27)
.L_27:
        /*000c*/ 	.word	0x00000000
        /*0010*/ 	.short	0x0002
        /*0012*/ 	.short	0x0010
        /*0014*/ 	.byte	0x00, 0xf0, 0x11, 0x00


	//----- nvinfo : EIATTR_KPARAM_INFO
	.align		4
.L_28:
        /*0018*/ 	.byte	0x04, 0x17
        /*001a*/ 	.short	(.L_30 - .L_29)
.L_29:
        /*001c*/ 	.word	0x00000000
        /*0020*/ 	.short	0x0001
        /*0022*/ 	.short	0x0008
        /*0024*/ 	.byte	0x00, 0xf5, 0x21, 0x00


	//----- nvinfo : EIATTR_KPARAM_INFO
	.align		4
.L_30:
        /*0028*/ 	.byte	0x04, 0x17
        /*002a*/ 	.short	(.L_32 - .L_31)
.L_31:
        /*002c*/ 	.word	0x00000000
        /*0030*/ 	.short	0x0000
        /*0032*/ 	.short	0x0000
        /*0034*/ 	.byte	0x00, 0xf5, 0x21, 0x00


	//----- nvinfo : EIATTR_SPARSE_MMA_MASK
	.align		4
.L_32:
        /*0038*/ 	.byte	0x03, 0x50
        /*003a*/ 	.short	0x0000


	//----- nvinfo : EIATTR_MAXREG_COUNT
	.align		4
        /*003c*/ 	.byte	0x03, 0x1b
        /*003e*/ 	.short	0x00ff


	//----- nvinfo : EIATTR_MERCURY_ISA_VERSION
	.align		4
        /*0040*/ 	.byte	0x03, 0x5f
        /*0042*/ 	.short	0x0101


	//----- nvinfo : EIATTR_VRC_CTA_INIT_COUNT
	.align		4
        /*0044*/ 	.byte	0x02, 0x4a
	.zero		1
	.zero		1


	//----- nvinfo : EIATTR_EXIT_INSTR_OFFSETS
	.align		4
        /*0048*/ 	.byte	0x04, 0x1c
        /*004a*/ 	.short	(.L_34 - .L_33)


	//   ....[0]....
.L_33:
        /*004c*/ 	.word	0x00000070


	//   ....[1]....
        /*0050*/ 	.word	0x000002a0


	//----- nvinfo : EIATTR_CRS_STACK_SIZE
	.align		4
.L_34:
        /*0054*/ 	.byte	0x04, 0x1e
        /*0056*/ 	.short	(.L_36 - .L_35)
.L_35:
        /*0058*/ 	.word	0x00000000


	//----- nvinfo : EIATTR_CBANK_PARAM_SIZE
	.align		4
.L_36:
        /*005c*/ 	.byte	0x03, 0x19
        /*005e*/ 	.short	0x0014


	//----- nvinfo : EIATTR_PARAM_CBANK
	.align		4
        /*0060*/ 	.byte	0x04, 0x0a
        /*0062*/ 	.short	(.L_38 - .L_37)
	.align		4
.L_37:
        /*0064*/ 	.word	index@(.nv.constant0._Z17heuristicAnalysisPK11ProcessInfoP15RootkitAnalysisi)
        /*0068*/ 	.short	0x0380
        /*006a*/ 	.short	0x0014


	//----- nvinfo : EIATTR_SW_WAR
	.align		4
.L_38:
        /*006c*/ 	.byte	0x04, 0x36
        /*006e*/ 	.short	(.L_40 - .L_39)
.L_39:
        /*0070*/ 	.word	0x00000008
.L_40:


//--------------------- .nv.info._Z23processTreeVerificationPK11ProcessInfoP15RootkitAnalysisi --------------------------
	.section	.nv.info._Z23processTreeVerificationPK11ProcessInfoP15RootkitAnalysisi,"",@"SHT_CUDA_INFO"
	.sectionflags	@""
	.align	4


	//----- nvinfo : EIATTR_CUDA_API_VERSION
	.align		4
        /*0000*/ 	.byte	0x04, 0x37
        /*0002*/ 	.short	(.L_42 - .L_41)
.L_41:
        /*0004*/ 	.word	0x00000082


	//----- nvinfo : EIATTR_KPARAM_INFO
	.align		4
.L_42:
        /*0008*/ 	.byte	0x04, 0x17
        /*000a*/ 	.short	(.L_44 - .L_43)
.L_43:
        /*000c*/ 	.word	0x00000000
        /*0010*/ 	.short	0x0002
        /*0012*/ 	.short	0x0010
        /*0014*/ 	.byte	0x00, 0xf0, 0x11, 0x00


	//----- nvinfo : EIATTR_KPARAM_INFO
	.align		4
.L_44:
        /*0018*/ 	.byte	0x04, 0x17
        /*001a*/ 	.short	(.L_46 - .L_45)
.L_45:
        /*001c*/ 	.word	0x00000000
        /*0020*/ 	.short	0x0001
        /*0022*/ 	.short	0x0008
        /*0024*/ 	.byte	0x00, 0xf5, 0x21, 0x00


	//----- nvinfo : EIATTR_KPARAM_INFO
	.align		4
.L_46:
        /*0028*/ 	.byte	0x04, 0x17
        /*002a*/ 	.short	(.L_48 - .L_47)
.L_47:
        /*002c*/ 	.word	0x00000000
        /*0030*/ 	.short	0x0000
        /*0032*/ 	.short	0x0000
        /*0034*/ 	.byte	0x00, 0xf5, 0x21, 0x00


	//----- nvinfo : EIATTR_SPARSE_MMA_MASK
	.align		4
.L_48:
        /*0038*/ 	.byte	0x03, 0x50
        /*003a*/ 	.short	0x0000


	//----- nvinfo : EIATTR_MAXREG_COUNT
	.align		4
        /*003c*/ 	.byte	0x03, 0x1b
        /*003e*/ 	.short	0x00ff


	//----- nvinfo : EIATTR_MERCURY_ISA_VERSION
	.align		4
        /*0040*/ 	.byte	0x03, 0x5f
        /*0042*/ 	.short	0x0101


	//----- nvinfo : EIATTR_VRC_CTA_INIT_COUNT
	.align		4
        /*0044*/ 	.byte	0x02, 0x4a
	.zero		1
	.zero		1


	//----- nvinfo : EIATTR_EXIT_INSTR_OFFSETS
	.align		4
        /*0048*/ 	.byte	0x04, 0x1c
        /*004a*/ 	.short	(.L_50 - .L_49)


	//   ....[0]....
.L_49:
        /*004c*/ 	.word	0x00000070


	//   ....[1]....
        /*0050*/ 	.word	0x00000180


	//   ....[2]....
        /*0054*/ 	.word	0x000001d0


	//----- nvinfo : EIATTR_CRS_STACK_SIZE
	.align		4
.L_50:
        /*0058*/ 	.byte	0x04, 0x1e
        /*005a*/ 	.short	(.L_52 - .L_51)
.L_51:
        /*005c*/ 	.word	0x00000000


	//----- nvinfo : EIATTR_CBANK_PARAM_SIZE
	.align		4
.L_52:
        /*0060*/ 	.byte	0x03, 0x19
        /*0062*/ 	.short	0x0014


	//----- nvinfo : EIATTR_PARAM_CBANK
	.align		4
        /*0064*/ 	.byte	0x04, 0x0a
        /*0066*/ 	.short	(.L_54 - .L_53)
	.align		4
.L_53:
        /*0068*/ 	.word	index@(.nv.constant0._Z23processTreeVerificationPK11ProcessInfoP15RootkitAnalysisi)
        /*006c*/ 	.short	0x0380
        /*006e*/ 	.short	0x0014


	//----- nvinfo : EIATTR_SW_WAR
	.align		4
.L_54:
        /*0070*/ 	.byte	0x04, 0x36
        /*0072*/ 	.short	(.L_56 - .L_55)
.L_55:
        /*0074*/ 	.word	0x00000008
.L_56:


//--------------------- .nv.info._Z17signatureAnalysisPK11ProcessInfoP15RootkitAnalysisi --------------------------
	.section	.nv.info._Z17signatureAnalysisPK11ProcessInfoP15RootkitAnalysisi,"",@"SHT_CUDA_INFO"
	.sectionflags	@""
	.align	4


	//----- nvinfo : EIATTR_CUDA_API_VERSION
	.align		4
        /*0000*/ 	.byte	0x04, 0x37
        /*0002*/ 	.short	(.L_58 - .L_57)
.L_57:
        /*0004*/ 	.word	0x00000082


	//----- nvinfo : EIATTR_KPARAM_INFO
	.align		4
.L_58:
        /*0008*/ 	.byte	0x04, 0x17
        /*000a*/ 	.short	(.L_60 - .L_59)
.L_59:
        /*000c*/ 	.word	0x00000000
        /*0010*/ 	.short	0x0002
        /*0012*/ 	.short	0x0010
        /*0014*/ 	.byte	0x00, 0xf0, 0x11, 0x00


	//----- nvinfo : EIATTR_KPARAM_INFO
	.align		4
.L_60:
        /*0018*/ 	.byte	0x04, 0x17
        /*001a*/ 	.short	(.L_62 - .L_61)
.L_61:
        /*001c*/ 	.word	0x00000000
        /*0020*/ 	.short	0x0001
        /*0022*/ 	.short	0x0008
        /*0024*/ 	.byte	0x00, 0xf5, 0x21, 0x00


	//----- nvinfo : EIATTR_KPARAM_INFO
	.align		4
.L_62:
        /*0028*/ 	.byte	0x04, 0x17
        /*002a*/ 	.short	(.L_64 - .L_63)
.L_63:
        /*002c*/ 	.word	0x00000000
        /*0030*/ 	.short	0x0000
        /*0032*/ 	.short	0x0000
        /*0034*/ 	.byte	0x00, 0xf5, 0x21, 0x00


	//----- nvinfo : EIATTR_SPARSE_MMA_MASK
	.align		4
.L_64:
        /*0038*/ 	.byte	0x03, 0x50
        /*003a*/ 	.short	0x0000


	//----- nvinfo : EIATTR_MAXREG_COUNT
	.align		4
        /*003c*/ 	.byte	0x03, 0x1b
        /*003e*/ 	.short	0x00ff


	//----- nvinfo : EIATTR_MERCURY_ISA_VERSION
	.align		4
        /*0040*/ 	.byte	0x03, 0x5f
        /*0042*/ 	.short	0x0101


	//----- nvinfo : EIATTR_VRC_CTA_INIT_COUNT
	.align		4
        /*0044*/ 	.byte	0x02, 0x4a
	.zero		1
	.zero		1


	//----- nvinfo : EIATTR_EXIT_INSTR_OFFSETS
	.align		4
        /*0048*/ 	.byte	0x04, 0x1c
        /*004a*/ 	.short	(.L_66 - .L_65)


	//   ....[0]....
.L_65:
        /*004c*/ 	.word	0x00000080


	//   ....[1]....
        /*0050*/ 	.word	0x00003e30


	//   ....[2]....
        /*0054*/ 	.word	0x00003ef0


	//----- nvinfo : EIATTR_CRS_STACK_SIZE
	.align		4
.L_66:
        /*0058*/ 	.byte	0x04, 0x1e
        /*005a*/ 	.short	(.L_68 - .L_67)
.L_67:
        /*005c*/ 	.word	0x00000000


	//----- nvinfo : EIATTR_CBANK_PARAM_SIZE
	.align		4
.L_68:
        /*0060*/ 	.byte	0x03, 0x19
        /*0062*/ 	.short	0x0014


	//----- nvinfo : EIATTR_PARAM_CBANK
	.align		4
        /*0064*/ 	.byte	0x04, 0x0a
        /*0066*/ 	.short	(.L_70 - .L_69)
	.align		4
.L_69:
        /*0068*/ 	.word	index@(.nv.constant0._Z17signatureAnalysisPK11ProcessInfoP15RootkitAnalysisi)
        /*006c*/ 	.short	0x0380
        /*006e*/ 	.short	0x0014


	//----- nvinfo : EIATTR_SW_WAR
	.align		4
.L_70:
        /*0070*/ 	.byte	0x04, 0x36
        /*0072*/ 	.short	(.L_72 - .L_71)
.L_71:
        /*0074*/ 	.word	0x00000008
.L_72:


//--------------------- .nv.info._Z15detectSSDTHooksPK9SSDTEntryP15RootkitAnalysisi --------------------------
	.section	.nv.info._Z15detectSSDTHooksPK9SSDTEntryP15RootkitAnalysisi,"",@"SHT_CUDA_INFO"
	.sectionflags	@""
	.align	4


	//----- nvinfo : EIATTR_CUDA_API_VERSION
	.align		4
        /*0000*/ 	.byte	0x04, 0x37
        /*0002*/ 	.short	(.L_74 - .L_73)
.L_73:
        /*0004*/ 	.word	0x00000082


	//----- nvinfo : EIATTR_KPARAM_INFO
	.align		4
.L_74:
        /*0008*/ 	.byte	0x04, 0x17
        /*000a*/ 	.short	(.L_76 - .L_75)
.L_75:
        /*000c*/ 	.word	0x00000000
        /*0010*/ 	.short	0x0002
        /*0012*/ 	.short	0x0010
        /*0014*/ 	.byte	0x00, 0xf0, 0x11, 0x00


	//----- nvinfo : EIATTR_KPARAM_INFO
	.align		4
.L_76:
        /*0018*/ 	.byte	0x04, 0x17
        /*001a*/ 	.short	(.L_78 - .L_77)
.L_77:
        /*001c*/ 	.word	0x00000000
        /*0020*/ 	.short	0x0001
        /*0022*/ 	.short	0x0008
        /*0024*/ 	.byte	0x00, 0xf5, 0x21, 0x00


	//----- nvinfo : EIATTR_KPARAM_INFO
	.align		4
.L_78:
        /*0028*/ 	.byte	0x04, 0x17
        /*002a*/ 	.short	(.L_80 - .L_79)
.L_79:
        /*002c*/ 	.word	0x00000000
        /*0030*/ 	.short	0x0000
        /*0032*/ 	.short	0x0000
        /*0034*/ 	.byte	0x00, 0xf5, 0x21, 0x00


	//----- nvinfo : EIATTR_SPARSE_MMA_MASK
	.align		4
.L_80:
        /*0038*/ 	.byte	0x03, 0x50
        /*003a*/ 	.short	0x0000


	//----- nvinfo : EIATTR_MAXREG_COUNT
	.align		4
        /*003c*/ 	.byte	0x03, 0x1b
        /*003e*/ 	.short	0x00ff


	//----- nvinfo : EIATTR_MERCURY_ISA_VERSION
	.align		4
        /*0040*/ 	.byte	0x03, 0x5f
        /*0042*/ 	.short	0x0101


	//----- nvinfo : EIATTR_VRC_CTA_INIT_COUNT
	.align		4
        /*0044*/ 	.byte	0x02, 0x4a
	.zero		1
	.zero		1


	//----- nvinfo : EIATTR_EXIT_INSTR_OFFSETS
	.align		4
        /*0048*/ 	.byte	0x04, 0x1c
        /*004a*/ 	.short	(.L_82 - .L_81)


	//   ....[0]....
.L_81:
        /*004c*/ 	.word	0x00000070


	//   ....[1]....
        /*0050*/ 	.word	0x00000160


	//   ....[2]....
        /*0054*/ 	.word	0x000001a0


	//----- nvinfo : EIATTR_CRS_STACK_SIZE
	.align		4
.L_82:
        /*0058*/ 	.byte	0x04, 0x1e
        /*005a*/ 	.short	(.L_84 - .L_83)
.L_83:
        /*005c*/ 	.word	0x00000000


	//----- nvinfo : EIATTR_CBANK_PARAM_SIZE
	.align		4
.L_84:
        /*0060*/ 	.byte	0x03, 0x19
        /*0062*/ 	.short	0x0014


	//----- nvinfo : EIATTR_PARAM_CBANK
	.align		4
        /*0064*/ 	.byte	0x04, 0x0a
        /*0066*/ 	.short	(.L_86 - .L_85)
	.align		4
.L_85:
        /*0068*/ 	.word	index@(.nv.constant0._Z15detectSSDTHooksPK9SSDTEntryP15RootkitAnalysisi)
        /*006c*/ 	.short	0x0380
        /*006e*/ 	.short	0x0014


	//----- nvinfo : EIATTR_SW_WAR
	.align		4
.L_86:
        /*0070*/ 	.byte	0x04, 0x36
        /*0072*/ 	.short	(.L_88 - .L_87)
.L_87:
        /*0074*/ 	.word	0x00000008
.L_88:


//--------------------- .nv.callgraph             --------------------------
	.section	.nv.callgraph,"",@"SHT_CUDA_CALLGRAPH"
	.align	4
	.sectionentsize	8
	.align		4
        /*0000*/ 	.word	0x00000000
	.align		4
        /*0004*/ 	.word	0xffffffff
	.align		4
        /*0008*/ 	.word	0x00000000
	.align		4
        /*000c*/ 	.word	0xfffffffe
	.align		4
        /*0010*/ 	.word	0x00000000
	.align		4
        /*0014*/ 	.word	0xfffffffd
	.align		4
        /*0018*/ 	.word	0x00000000
	.align		4
        /*001c*/ 	.word	0xfffffffc


//--------------------- .nv.constant3             --------------------------
	.section	.nv.constant3,"a",@progbits
	.align	16
.nv.constant3:
	.type		d_rootkit_signatures,@object
	.size		d_rootkit_signatures,(.L_0 - d_rootkit_signatures)
d_rootkit_signatures:
        /*0000*/ 	.byte	0x6e, 0x65, 0x63, 0x75, 0x72, 0x73, 0x00, 0x00, 0x00, 0x00, 0x00, 0x00, 0x00, 0x00, 0x00, 0x00
        /* <DEDUP_REMOVED lines=39> */
.L_0:


//--------------------- .text._Z17heuristicAnalysisPK11ProcessInfoP15RootkitAnalysisi --------------------------
	.section	.text._Z17heuristicAnalysisPK11ProcessInfoP15RootkitAnalysisi,"ax",@progbits
	.align	128
        .global         _Z17heuristicAnalysisPK11ProcessInfoP15RootkitAnalysisi
        .type           _Z17heuristicAnalysisPK11ProcessInfoP15RootkitAnalysisi,@function
        .size           _Z17heuristicAnalysisPK11ProcessInfoP15RootkitAnalysisi,(.L_x_24 - _Z17heuristicAnalysisPK11ProcessInfoP15RootkitAnalysisi)
        .other          _Z17heuristicAnalysisPK11ProcessInfoP15RootkitAnalysisi,@"STO_CUDA_ENTRY STV_DEFAULT"
_Z17heuristicAnalysisPK11ProcessInfoP15RootkitAnalysisi:
.text._Z17heuristicAnalysisPK11ProcessInfoP15RootkitAnalysisi:
[----:B------:R-:W-:Y:S01]  /*0000*/  LDC R1, c[0x0][0x37c] ;  /* 0x0000df00ff017b82 */ /* 0x000fe20000000800 */
[----:B------:R-:W0:Y:S07]  /*0010*/  S2R R0, SR_TID.X ;  /* 0x0000000000007919 */ /* 0x000e2e0000002100 */
[----:B------:R-:W0:Y:S01]  /*0020*/  S2UR UR4, SR_CTAID.X ;  /* 0x00000000000479c3 */ /* 0x000e220000002500 */
[----:B------:R-:W1:Y:S07]  /*0030*/  LDCU UR5, c[0x0][0x390] ;  /* 0x00007200ff0577ac */ /* 0x000e6e0008000800 */
[----:B------:R-:W0:Y:S02]  /*0040*/  LDC R7, c[0x0][0x360] ;  /* 0x0000d800ff077b82 */ /* 0x000e240000000800 */
[----:B0-----:R-:W-:-:S05]  /*0050*/  IMAD R7, R7, UR4, R0 ;  /* 0x0000000407077c24 */ /* 0x001fca000f8e0200 */
[----:B-1----:R-:W-:-:S13]  /*0060*/  ISETP.GE.AND P0, PT, R7, UR5, PT ;  /* 0x0000000507007c0c */ /* 0x002fda000bf06270 */
[----:B------:R-:W-:Y:S05]  /*0070*/  @P0 EXIT ;  /* 0x000000000000094d */ /* 0x000fea0003800000 */
[----:B------:R-:W0:Y:S01]  /*0080*/  LDC.64 R2, c[0x0][0x380] ;  /* 0x0000e000ff027b82 */ /* 0x000e220000000a00 */
[----:B------:R-:W1:Y:S01]  /*0090*/  LDCU.64 UR4, c[0x0][0x358] ;  /* 0x00006b00ff0477ac */ /* 0x000e620008000a00 */
[----:B0-----:R-:W-:-:S05]  /*00a0*/  IMAD.WIDE R2, R7, 0x58, R2 ;  /* 0x0000005807027825 */ /* 0x001fca00078e0202 */
[----:B-1----:R-:W2:Y:S04]  /*00b0*/  LDG.E.64 R4, desc[UR4][R2.64+0x48] ;  /* 0x0000480402047981 */ /* 0x002ea8000c1e1b00 */
[----:B------:R-:W3:Y:S04]  /*00c0*/  LDG.E.U8 R6, desc[UR4][R2.64+0x8] ;  /* 0x0000080402067981 */ /* 0x000ee8000c1e1100 */
[----:B------:R-:W4:Y:S04]  /*00d0*/  LDG.E R0, desc[UR4][R2.64+0x50] ;  /* 0x0000500402007981 */ /* 0x000f28000c1e1900 */
[----:B------:R-:W5:Y:S01]  /*00e0*/  LDG.E R8, desc[UR4][R2.64] ;  /* 0x0000000402087981 */ /* 0x000f62000c1e1900 */
[----:B------:R-:W-:Y:S01]  /*00f0*/  BSSY.RECONVERGENT B0, `(.L_x_0) ;  /* 0x0000012000007945 */ /* 0x000fe20003800200 */
[----:B--2---:R-:W-:-:S04]  /*0100*/  IADD3 R4, P0, PT, RZ, R4, RZ ;  /* 0x00000004ff047210 */ /* 0x004fc80007f1e0ff */
[----:B------:R-:W-:Y:S02]  /*0110*/  IADD3.X R5, PT, PT, R5, -0x8000, RZ, P0, !PT ;  /* 0xffff800005057810 */ /* 0x000fe400007fe4ff */
[----:B------:R-:W-:-:S04]  /*0120*/  ISETP.GE.U32.AND P0, PT, R4, 0x10000, PT ;  /* 0x000100000400780c */ /* 0x000fc80003f06070 */
[----:B------:R-:W-:Y:S02]  /*0130*/  ISETP.GE.U32.AND.EX P0, PT, R5, -0x8000, PT, P0 ;  /* 0xffff80000500780c */ /* 0x000fe40003f06100 */
[----:B------:R-:W0:Y:S01]  /*0140*/  LDC.64 R4, c[0x0][0x388] ;  /* 0x0000e200ff047b82 */ /* 0x000e220000000a00 */
[----:B---3--:R-:W-:Y:S02]  /*0150*/  ISETP.NE.AND P2, PT, R6, RZ, PT ;  /* 0x000000ff0600720c */ /* 0x008fe40003f45270 */
[----:B----4-:R-:W-:-:S04]  /*0160*/  ISETP.NE.AND P1, PT, R0, RZ, PT ;  /* 0x000000ff0000720c */ /* 0x010fc80003f25270 */
[----:B------:R-:W-:-:S05]  /*0170*/  SEL R0, RZ, 0x19, !P1 ;  /* 0x00000019ff007807 */ /* 0x000fca0004800000 */
[----:B------:R-:W-:Y:S01]  /*0180*/  @!P0 VIADD R0, R0, 0xf ;  /* 0x0000000f00008836 */ /* 0x000fe20000000000 */
[----:B-----5:R-:W-:Y:S02]  /*0190*/  ISETP.GT.AND P1, PT, R8, 0xfde8, PT ;  /* 0x0000fde80800780c */ /* 0x020fe40003f24270 */
[----:B------:R-:W-:Y:S01]  /*01a0*/  PLOP3.LUT P0, PT, PT, PT, PT, 0x80, 0x8 ;  /* 0x000000000008781c */ /* 0x000fe20003f0f070 */
[----:B------:R-:W-:Y:S01]  /*01b0*/  VIADD R9, R0, 0xa ;  /* 0x0000000a00097836 */ /* 0x000fe20000000000 */
[----:B------:R-:W-:Y:S11]  /*01c0*/  @!P2 BRA `(.L_x_1) ;  /* 0x000000000010a947 */ /* 0x000ff60003800000 */
[----:B------:R-:W2:Y:S02]  /*01d0*/  LDG.E.U8 R6, desc[UR4][R2.64+0x9] ;  /* 0x0000090402067981 */ /* 0x000ea4000c1e1100 */
[----:B--2---:R-:W-:-:S13]  /*01e0*/  ISETP.NE.AND P2, PT, R6, RZ, PT ;  /* 0x000000ff0600720c */ /* 0x004fda0003f45270 */
[----:B------:R-:W2:Y:S02]  /*01f0*/  @P2 LDG.E.U8 R6, desc[UR4][R2.64+0xa] ;  /* 0x00000a0402062981 */ /* 0x000ea4000c1e1100 */
[----:B--2---:R-:W-:-:S13]  /*0200*/  @P2 ISETP.EQ.AND P0, PT, R6, RZ, PT ;  /* 0x000000ff0600220c */ /* 0x004fda0003f02270 */
.L_x_1:
[----:B------:R-:W-:Y:S05]  /*0210*/  BSYNC.RECONVERGENT B0 ;  /* 0x0000000000007941 */ /* 0x000fea0003800200 */
.L_x_0:
[----:B------:R-:W-:Y:S01]  /*0220*/  SEL R9, R9, R0, P0 ;  /* 0x0000000009097207 */ /* 0x000fe20000000000 */
[----:B------:R-:W-:Y:S02]  /*0230*/  VIADD R8, R8, 0xfffffff5 ;  /* 0xfffffff508087836 */ /* 0x000fe40000000000 */
[----:B0-----:R-:W-:-:S03]  /*0240*/  IMAD.WIDE R2, R7, 0x14, R4 ;  /* 0x0000001407027825 */ /* 0x001fc600078e0204 */
[----:B------:R-:W-:Y:S01]  /*0250*/  ISETP.GE.U32.AND P0, PT, R8, 0x59, PT ;  /* 0x000000590800780c */ /* 0x000fe20003f06070 */
[----:B------:R-:W-:-:S05]  /*0260*/  VIADD R11, R9, 0x5 ;  /* 0x00000005090b7836 */ /* 0x000fca0000000000 */
[----:B------:R-:W-:-:S05]  /*0270*/  @!P1 SEL R11, R11, R9, !P0 ;  /* 0x000000090b0b9207 */ /* 0x000fca0004000000 */
[----:B------:R-:W-:Y:S04]  /*0280*/  STG.E desc[UR4][R2.64+0xc], R11 ;  /* 0x00000c0b02007986 */ /* 0x000fe8000c101904 */
[----:B------:R-:W-:Y:S01]  /*0290*/  REDG.E.ADD.STRONG.GPU desc[UR4][R2.64+0x10], R11 ;  /* 0x0000100b0200798e */ /* 0x000fe2000c12e104 */
[----:B------:R-:W-:Y:S05]  /*02a0*/  EXIT ;  /* 0x000000000000794d */ /* 0x000fea0003800000 */
.L_x_2:
[----:B------:R-:W-:-:S00]  /*02b0*/  BRA `(.L_x_2) ;  /* 0xfffffffc00fc7947 */ /* 0x000fc0000383ffff */
[----:B------:R-:W-:-:S00]  /*02c0*/  NOP ;  /* 0x0000000000007918 */ /* 0x000fc00000000000 */
        /* <DEDUP_REMOVED lines=11> */
.L_x_24:


//--------------------- .text._Z23processTreeVerificationPK11ProcessInfoP15RootkitAnalysisi --------------------------
	.section	.text._Z23processTreeVerificationPK11ProcessInfoP15RootkitAnalysisi,"ax",@progbits
	.align	128
        .global         _Z23processTreeVerificationPK11ProcessInfoP15RootkitAnalysisi
        .type           _Z23processTreeVerificationPK11ProcessInfoP15RootkitAnalysisi,@function
        .size           _Z23processTreeVerificationPK11ProcessInfoP15RootkitAnalysisi,(.L_x_25 - _Z23processTreeVerificationPK11ProcessInfoP15RootkitAnalysisi)
        .other          _Z23processTreeVerificationPK11ProcessInfoP15RootkitAnalysisi,@"STO_CUDA_ENTRY STV_DEFAULT"
_Z23processTreeVerificationPK11ProcessInfoP15RootkitAnalysisi:
.text._Z23processTreeVerificationPK11ProcessInfoP15RootkitAnalysisi:
        /* <DEDUP_REMOVED lines=11> */
[----:B-1----:R-:W2:Y:S01]  /*00b0*/  LDG.E R0, desc[UR4][R2.64+0x4] ;  /* 0x0000040402007981 */ /* 0x002ea2000c1e1900 */
[----:B------:R-:W-:Y:S01]  /*00c0*/  BSSY.RECONVERGENT B0, `(.L_x_3) ;  /* 0x000000d000007945 */ /* 0x000fe20003800200 */
[----:B--2---:R-:W-:-:S13]  /*00d0*/  ISETP.NE.AND P0, PT, R0, RZ, PT ;  /* 0x000000ff0000720c */ /* 0x004fda0003f05270 */
[----:B------:R-:W-:Y:S05]  /*00e0*/  @P0 BRA `(.L_x_4) ;  /* 0x0000000000280947 */ /* 0x000fea0003800000 */
[----:B------:R-:W2:Y:S02]  /*00f0*/  LDG.E R2, desc[UR4][R2.64] ;  /* 0x0000000402027981 */ /* 0x000ea4000c1e1900 */
[----:B--2---:R-:W-:-:S13]  /*0100*/  ISETP.GE.U32.AND P0, PT, R2, 0x2, PT ;  /* 0x000000020200780c */ /* 0x004fda0003f06070 */
[----:B------:R-:W-:Y:S05]  /*0110*/  @!P0 BRA `(.L_x_4) ;  /* 0x00000000001c8947 */ /* 0x000fea0003800000 */
[----:B------:R-:W0:Y:S01]  /*0120*/  LDC.64 R2, c[0x0][0x388] ;  /* 0x0000e200ff027b82 */ /* 0x000e220000000a00 */
[----:B------:R-:W-:Y:S02]  /*0130*/  HFMA2 R7, -RZ, RZ, 0, 5.9604644775390625e-08 ;  /* 0x00000001ff077431 */ /* 0x000fe400000001ff */
[----:B0-----:R-:W-:Y:S01]  /*0140*/  IMAD.WIDE R2, R5, 0x14, R2 ;  /* 0x0000001405027825 */ /* 0x001fe200078e0202 */
[----:B------:R-:W-:-:S04]  /*0150*/  MOV R5, 0x1e ;  /* 0x0000001e00057802 */ /* 0x000fc80000000f00 */
[----:B------:R-:W-:Y:S04]  /*0160*/  STG.E desc[UR4][R2.64+0x8], R7 ;  /* 0x0000080702007986 */ /* 0x000fe8000c101904 */
[----:B------:R-:W-:Y:S01]  /*0170*/  REDG.E.ADD.STRONG.GPU desc[UR4][R2.64+0x10], R5 ;  /* 0x000010050200798e */ /* 0x000fe2000c12e104 */
[----:B------:R-:W-:Y:S05]  /*0180*/  EXIT ;  /* 0x000000000000794d */ /* 0x000fea0003800000 */
.L_x_4:
[----:B------:R-:W-:Y:S05]  /*0190*/  BSYNC.RECONVERGENT B0 ;  /* 0x0000000000007941 */ /* 0x000fea0003800200 */
.L_x_3:
[----:B------:R-:W0:Y:S02]  /*01a0*/  LDC.64 R2, c[0x0][0x388] ;  /* 0x0000e200ff027b82 */ /* 0x000e240000000a00 */
[----:B0-----:R-:W-:-:S05]  /*01b0*/  IMAD.WIDE R2, R5, 0x14, R2 ;  /* 0x0000001405027825 */ /* 0x001fca00078e0202 */
[----:B------:R-:W-:Y:S01]  /*01c0*/  STG.E desc[UR4][R2.64+0x8], RZ ;  /* 0x000008ff02007986 */ /* 0x000fe2000c101904 */
[----:B------:R-:W-:Y:S05]  /*01d0*/  EXIT ;  /* 0x000000000000794d */ /* 0x000fea0003800000 */
.L_x_5:
        /* <DEDUP_REMOVED lines=10> */
.L_x_25:


//--------------------- .text._Z17signatureAnalysisPK11ProcessInfoP15RootkitAnalysisi --------------------------
	.section	.text._Z17signatureAnalysisPK11ProcessInfoP15RootkitAnalysisi,"ax",@progbits
	.align	128
        .global         _Z17signatureAnalysisPK11ProcessInfoP15RootkitAnalysisi
        .type           _Z17signatureAnalysisPK11ProcessInfoP15RootkitAnalysisi,@function
        .size           _Z17signatureAnalysisPK11ProcessInfoP15RootkitAnalysisi,(.L_x_26 - _Z17signatureAnalysisPK11ProcessInfoP15RootkitAnalysisi)
        .other          _Z17signatureAnalysisPK11ProcessInfoP15RootkitAnalysisi,@"STO_CUDA_ENTRY STV_DEFAULT"
_Z17signatureAnalysisPK11ProcessInfoP15RootkitAnalysisi:
.text._Z17signatureAnalysisPK11ProcessInfoP15RootkitAnalysisi:
[----:B------:R-:W0:Y:S01]  /*0000*/  LDC R1, c[0x0][0x37c] ;  /* 0x0000df00ff017b82 */ /* 0x000e220000000800 */
[----:B------:R-:W1:Y:S07]  /*0010*/  S2R R0, SR_TID.X ;  /* 0x0000000000007919 */ /* 0x000e6e0000002100 */
[----:B------:R-:W1:Y:S01]  /*0020*/  S2UR UR4, SR_CTAID.X ;  /* 0x00000000000479c3 */ /* 0x000e620000002500 */
[----:B------:R-:W2:Y:S01]  /*0030*/  LDCU UR5, c[0x0][0x390] ;  /* 0x00007200ff0577ac */ /* 0x000ea20008000800 */
[----:B0-----:R-:W-:-:S06]  /*0040*/  VIADD R1, R1, 0xffffffc0 ;  /* 0xffffffc001017836 */ /* 0x001fcc0000000000 */
[----:B------:R-:W1:Y:S02]  /*0050*/  LDC R3, c[0x0][0x360] ;  /* 0x0000d800ff037b82 */ /* 0x000e640000000800 */
[----:B-1----:R-:W-:-:S05]  /*0060*/  IMAD R3, R3, UR4, R0 ;  /* 0x0000000403037c24 */ /* 0x002fca000f8e0200 */
[----:B--2---:R-:W-:-:S13]  /*0070*/  ISETP.GE.AND P0, PT, R3, UR5, PT ;  /* 0x0000000503007c0c */ /* 0x004fda000bf06270 */
[----:B------:R-:W-:Y:S05]  /*0080*/  @P0 EXIT ;  /* 0x000000000000094d */ /* 0x000fea0003800000 */
[----:B------:R-:W0:Y:S01]  /*0090*/  LDC.64 R6, c[0x0][0x380] ;  /* 0x0000e000ff067b82 */ /* 0x000e220000000a00 */
[----:B------:R-:W1:Y:S01]  /*00a0*/  LDCU.64 UR4, c[0x0][0x358] ;  /* 0x00006b00ff0477ac */ /* 0x000e620008000a00 */
[----:B0-----:R-:W-:-:S05]  /*00b0*/  IMAD.WIDE R6, R3, 0x58, R6 ;  /* 0x0000005803067825 */ /* 0x001fca00078e0206 */
[----:B-1----:R-:W2:Y:S01]  /*00c0*/  LDG.E.U8 R2, desc[UR4][R6.64+0x8] ;  /* 0x0000080406027981 */ /* 0x002ea2000c1e1100 */
[----:B------:R-:W-:Y:S01]  /*00d0*/  BSSY.RECONVERGENT B0, `(.L_x_6) ;  /* 0x0000237000007945 */ /* 0x000fe20003800200 */
[----:B------:R-:W-:Y:S01]  /*00e0*/  IMAD.MOV.U32 R0, RZ, RZ, RZ ;  /* 0x000000ffff007224 */ /* 0x000fe200078e00ff */
[----:B--2---:R-:W-:-:S13]  /*00f0*/  ISETP.NE.AND P0, PT, R2, RZ, PT ;  /* 0x000000ff0200720c */ /* 0x004fda0003f05270 */
[----:B------:R-:W-:Y:S05]  /*0100*/  @!P0 BRA `(.L_x_7) ;  /* 0x0000002000cc8947 */ /* 0x000fea0003800000 */
[----:B------:R-:W2:Y:S01]  /*0110*/  LDG.E.U8 R4, desc[UR4][R6.64+0x9] ;  /* 0x0000090406047981 */ /* 0x000ea2000c1e1100 */
[----:B------:R-:W-:-:S05]  /*0120*/  VIADD R0, R2, 0xffffffbf ;  /* 0xffffffbf02007836 */ /* 0x000fca0000000000 */
[----:B------:R-:W-:-:S04]  /*0130*/  LOP3.LUT R0, R0, 0xff, RZ, 0xc0, !PT ;  /* 0x000000ff00007812 */ /* 0x000fc800078ec0ff */
[----:B------:R-:W-:Y:S01]  /*0140*/  ISETP.GE.U32.AND P0, PT, R0, 0x1a, PT ;  /* 0x0000001a0000780c */ /* 0x000fe20003f06070 */
[----:B------:R-:W-:-:S12]  /*0150*/  IMAD.MOV.U32 R0, RZ, RZ, 0x1 ;  /* 0x00000001ff007424 */ /* 0x000fd800078e00ff */
[----:B------:R-:W-:-:S05]  /*0160*/  @!P0 VIADD R2, R2, 0x20 ;  /* 0x0000002002028836 */ /* 0x000fca0000000000 */
[----:B------:R0:W-:Y:S01]  /*0170*/  STL.U8 [R1], R2 ;  /* 0x0000000201007387 */ /* 0x0001e20000100000 */
[----:B--2---:R-:W-:-:S13]  /*0180*/  ISETP.NE.AND P0, PT, R4, RZ, PT ;  /* 0x000000ff0400720c */ /* 0x004fda0003f05270 */
[----:B0-----:R-:W-:Y:S05]  /*0190*/  @!P0 BRA `(.L_x_7) ;  /* 0x0000002000a88947 */ /* 0x001fea0003800000 */
[----:B------:R-:W2:Y:S01]  /*01a0*/  LDG.E.U8 R2, desc[UR4][R6.64+0xa] ;  /* 0x00000a0406027981 */ /* 0x000ea2000c1e1100 */
[----:B------:R-:W-:-:S05]  /*01b0*/  VIADD R0, R4, 0xffffffbf ;  /* 0xffffffbf04007836 */ /* 0x000fca0000000000 */
[----:B------:R-:W-:-:S04]  /*01c0*/  LOP3.LUT R0, R0, 0xff, RZ, 0xc0, !PT ;  /* 0x000000ff00007812 */ /* 0x000fc800078ec0ff */
[----:B------:R-:W-:Y:S01]  /*01d0*/  ISETP.GE.U32.AND P0, PT, R0, 0x1a, PT ;  /* 0x0000001a0000780c */ /* 0x000fe20003f06070 */
[----:B------:R-:W-:-:S12]  /*01e0*/  IMAD.MOV.U32 R0, RZ, RZ, 0x2 ;  /* 0x00000002ff007424 */ /* 0x000fd800078e00ff */
[----:B------:R-:W-:-:S05]  /*01f0*/  @!P0 VIADD R4, R4, 0x20 ;  /* 0x0000002004048836 */ /* 0x000fca0000000000 */
[----:B------:R0:W-:Y:S01]  /*0200*/  STL.U8 [R1+0x1], R4 ;  /* 0x0000010401007387 */ /* 0x0001e20000100000 */
        /* <DEDUP_REMOVED lines=541> */
[----:B------:R-:W-:Y:S02]  /*23e0*/  @P1 VIADD R3, R2, 0xffffffbf ;  /* 0xffffffbf02031836 */ /* 0x000fe40000000000 */
[----:B------:R-:W-:-:S03]  /*23f0*/  @P1 IMAD.MOV.U32 R0, RZ, RZ, 0x3f ;  /* 0x0000003fff001424 */ /* 0x000fc600078e00ff */
[----:B------:R-:W-:-:S04]  /*2400*/  @P1 LOP3.LUT R3, R3, 0xff, RZ, 0xc0, !PT ;  /* 0x000000ff03031812 */ /* 0x000fc800078ec0ff */
[----:B------:R-:W-:-:S13]  /*2410*/  ISETP.GE.U32.OR P2, PT, R3, 0x1a, !P1 ;  /* 0x0000001a0300780c */ /* 0x000fda0004f46470 */
[----:B------:R-:W-:-:S05]  /*2420*/  @!P2 VIADD R2, R2, 0x20 ;  /* 0x000000200202a836 */ /* 0x000fca0000000000 */
[----:B------:R0:W-:Y:S02]  /*2430*/  @P1 STL.U8 [R1+0x3e], R2 ;  /* 0x00003e0201001387 */ /* 0x0001e40000100000 */
.L_x_7:
[----:B------:R-:W-:Y:S05]  /*2440*/  BSYNC.RECONVERGENT B0 ;  /* 0x0000000000007941 */ /* 0x000fea0003800200 */
.L_x_6:
[----:B------:R-:W-:-:S05]  /*2450*/  IMAD.IADD R3, R1, 0x1, R0 ;  /* 0x0000000101037824 */ /* 0x000fca00078e0200 */
[----:B------:R1:W-:Y:S04]  /*2460*/  STL.U8 [R3], RZ ;  /* 0x000000ff03007387 */ /* 0x0003e80000100000 */
[----:B------:R-:W2:Y:S04]  /*2470*/  LDL.128 R16, [R1] ;  /* 0x0000000001107983 */ /* 0x000ea80000100c00 */
[----:B------:R-:W3:Y:S04]  /*2480*/  LDL.128 R12, [R1+0x10] ;  /* 0x00001000010c7983 */ /* 0x000ee80000100c00 */
[----:B------:R-:W4:Y:S04]  /*2490*/  LDL.128 R8, [R1+0x20] ;  /* 0x0000200001087983 */ /* 0x000f280000100c00 */
[----:B0-----:R-:W5:Y:S01]  /*24a0*/  LDL.128 R4, [R1+0x30] ;  /* 0x0000300001047983 */ /* 0x001f620000100c00 */
[----:B------:R-:W-:Y:S01]  /*24b0*/  BSSY.RECONVERGENT B0, `(.L_x_8) ;  /* 0x0000199000007945 */ /* 0x000fe20003800200 */
[----:B--2---:R-:W-:-:S02]  /*24c0*/  PRMT R0, R16, 0x7771, RZ ;  /* 0x0000777110007816 */ /* 0x004fc400000000ff */
[----:B------:R-:W-:Y:S02]  /*24d0*/  PRMT R2, R16, 0x7772, RZ ;  /* 0x0000777210027816 */ /* 0x000fe400000000ff */
[----:B------:R-:W-:Y:S02]  /*24e0*/  ISETP.NE.AND P0, PT, R0, RZ, PT ;  /* 0x000000ff0000720c */ /* 0x000fe40003f05270 */
[C---:B------:R-:W-:Y:S02]  /*24f0*/  PRMT R0, R16.reuse, 0x7770, RZ ;  /* 0x0000777010007816 */ /* 0x040fe400000000ff */
[----:B------:R-:W-:Y:S02]  /*2500*/  PRMT R16, R16, 0x7773, RZ ;  /* 0x0000777310107816 */ /* 0x000fe400000000ff */
[----:B------:R-:W-:Y:S02]  /*2510*/  ISETP.EQ.OR P0, PT, R0, RZ, !P0 ;  /* 0x000000ff0000720c */ /* 0x000fe40004702670 */
[----:B-1----:R-:W-:-:S02]  /*2520*/  PRMT R3, R17, 0x7770, RZ ;  /* 0x0000777011037816 */ /* 0x002fc400000000ff */
[----:B------:R-:W-:Y:S02]  /*2530*/  ISETP.EQ.OR P1, PT, R2, RZ, P0 ;  /* 0x000000ff0200720c */ /* 0x000fe40000722670 */
[C---:B------:R-:W-:Y:S02]  /*2540*/  PRMT R20, R17.reuse, 0x7772, RZ ;  /* 0x0000777211147816 */ /* 0x040fe400000000ff */
[----:B------:R-:W-:Y:S02]  /*2550*/  ISETP.EQ.OR P1, PT, R16, RZ, P1 ;  /* 0x000000ff1000720c */ /* 0x000fe40000f22670 */
[----:B------:R-:W-:Y:S02]  /*2560*/  PRMT R16, R17, 0x7771, RZ ;  /* 0x0000777111107816 */ /* 0x000fe400000000ff */
[----:B------:R-:W-:Y:S02]  /*2570*/  ISETP.EQ.OR P3, PT, R3, RZ, P1 ;  /* 0x000000ff0300720c */ /* 0x000fe40000f62670 */
[----:B------:R-:W-:-:S02]  /*2580*/  PRMT R17, R17, 0x7773, RZ ;  /* 0x0000777311117816 */ /* 0x000fc400000000ff */
[----:B------:R-:W-:Y:S02]  /*2590*/  ISETP.EQ.OR P3, PT, R16, RZ, P3 ;  /* 0x000000ff1000720c */ /* 0x000fe40001f62670 */
[----:B------:R-:W-:Y:S02]  /*25a0*/  PRMT R21, R18, 0x7770, RZ ;  /* 0x0000777012157816 */ /* 0x000fe400000000ff */
[----:B------:R-:W-:Y:S02]  /*25b0*/  ISETP.EQ.OR P4, PT, R20, RZ, P3 ;  /* 0x000000ff1400720c */ /* 0x000fe40001f82670 */
[C---:B------:R-:W-:Y:S02]  /*25c0*/  PRMT R16, R18.reuse, 0x7771, RZ ;  /* 0x0000777112107816 */ /* 0x040fe400000000ff */
[----:B------:R-:W-:Y:S02]  /*25d0*/  ISETP.EQ.OR P4, PT, R17, RZ, P4 ;  /* 0x000000ff1100720c */ /* 0x000fe40002782670 */
[----:B------:R-:W-:-:S02]  /*25e0*/  PRMT R17, R18, 0x7772, RZ ;  /* 0x0000777212117816 */ /* 0x000fc400000000ff */
[----:B------:R-:W-:Y:S02]  /*25f0*/  ISETP.EQ.OR P5, PT, R21, RZ, P4 ;  /* 0x000000ff1500720c */ /* 0x000fe400027a2670 */
[----:B------:R-:W-:Y:S02]  /*2600*/  ISETP.NE.AND P6, PT, R0, RZ, PT ;  /* 0x000000ff0000720c */ /* 0x000fe40003fc5270 */
[----:B------:R-:W-:Y:S02]  /*2610*/  ISETP.EQ.OR P5, PT, R16, RZ, P5 ;  /* 0x000000ff1000720c */ /* 0x000fe40002fa2670 */
[----:B------:R-:W-:Y:S02]  /*2620*/  PRMT R18, R18, 0x7773, RZ ;  /* 0x0000777312127816 */ /* 0x000fe400000000ff */
[----:B------:R-:W-:Y:S02]  /*2630*/  ISETP.EQ.OR P2, PT, R17, RZ, P5 ;  /* 0x000000ff1100720c */ /* 0x000fe40002f42670 */
[----:B------:R-:W-:-:S02]  /*2640*/  SEL R16, RZ, 0x1, !P6 ;  /* 0x00000001ff107807 */ /* 0x000fc40007000000 */
[----:B------:R-:W-:Y:S01]  /*2650*/  ISETP.NE.AND P6, PT, R2, RZ, PT ;  /* 0x000000ff0200720c */ /* 0x000fe20003fc5270 */
[----:B------:R-:W-:Y:S01]  /*2660*/  IMAD.MOV.U32 R2, RZ, RZ, 0x2 ;  /* 0x00000002ff027424 */ /* 0x000fe200078e00ff */
[----:B------:R-:W-:Y:S01]  /*2670*/  ISETP.EQ.OR P2, PT, R18, RZ, P2 ;  /* 0x000000ff1200720c */ /* 0x000fe20001742670 */
[----:B------:R-:W-:Y:S01]  /*2680*/  IMAD.MOV.U32 R18, RZ, RZ, 0x6 ;  /* 0x00000006ff127424 */ /* 0x000fe200078e00ff */
[C---:B------:R-:W-:Y:S02]  /*2690*/  PRMT R0, R19.reuse, 0x7770, RZ ;  /* 0x0000777013007816 */ /* 0x040fe400000000ff */
[----:B------:R-:W-:Y:S02]  /*26a0*/  @!P0 SEL R16, R2, 0x3, !P6 ;  /* 0x0000000302108807 */ /* 0x000fe40007000000 */
[----:B------:R-:W-:Y:S02]  /*26b0*/  PRMT R2, R19, 0x7771, RZ ;  /* 0x0000777113027816 */ /* 0x000fe400000000ff */
[----:B------:R-:W-:-:S02]  /*26c0*/  ISETP.EQ.OR P0, PT, R0, RZ, P2 ;  /* 0x000000ff0000720c */ /* 0x000fc40001702670 */
[----:B------:R-:W-:Y:S01]  /*26d0*/  ISETP.NE.AND P6, PT, R3, RZ, PT ;  /* 0x000000ff0300720c */ /* 0x000fe20003fc5270 */
[----:B------:R-:W-:Y:S01]  /*26e0*/  IMAD.MOV.U32 R3, RZ, RZ, 0x4 ;  /* 0x00000004ff037424 */ /* 0x000fe200078e00ff */
[----:B------:R-:W-:Y:S02]  /*26f0*/  ISETP.EQ.OR P0, PT, R2, RZ, P0 ;  /* 0x000000ff0200720c */ /* 0x000fe40000702670 */
[----:B------:R-:W-:Y:S02]  /*2700*/  PRMT R2, R19, 0x7772, RZ ;  /* 0x0000777213027816 */ /* 0x000fe400000000ff */
[----:B------:R-:W-:Y:S02]  /*2710*/  @!P1 SEL R16, R3, 0x5, !P6 ;  /* 0x0000000503109807 */ /* 0x000fe40007000000 */
[----:B------:R-:W-:Y:S02]  /*2720*/  PRMT R19, R19, 0x7773, RZ ;  /* 0x0000777313137816 */ /* 0x000fe400000000ff */
[----:B------:R-:W-:-:S02]  /*2730*/  ISETP.EQ.OR P1, PT, R2, RZ, P0 ;  /* 0x000000ff0200720c */ /* 0x000fc40000722670 */
[----:B------:R-:W-:Y:S02]  /*2740*/  ISETP.NE.AND P6, PT, R20, RZ, PT ;  /* 0x000000ff1400720c */ /* 0x000fe40003fc5270 */
[----:B------:R-:W-:Y:S01]  /*2750*/  ISETP.EQ.OR P1, PT, R19, RZ, P1 ;  /* 0x000000ff1300720c */ /* 0x000fe20000f22670 */
[----:B------:R-:W-:Y:S01]  /*2760*/  IMAD.MOV.U32 R19, RZ, RZ, 0x8 ;  /* 0x00000008ff137424 */ /* 0x000fe200078e00ff */
[----:B---3--:R-:W-:Y:S02]  /*2770*/  PRMT R3, R12, 0x7770, RZ ;  /* 0x000077700c037816 */ /* 0x008fe400000000ff */
[----:B------:R-:W-:Y:S02]  /*2780*/  @!P3 SEL R16, R18, 0x7, !P6 ;  /* 0x000000071210b807 */ /* 0x000fe40007000000 */
[----:B------:R-:W-:Y:S02]  /*2790*/  PRMT R18, R12, 0x7771, RZ ;  /* 0x000077710c127816 */ /* 0x000fe400000000ff */
[----:B------:R-:W-:-:S02]  /*27a0*/  ISETP.EQ.OR P3, PT, R3, RZ, P1 ;  /* 0x000000ff0300720c */ /* 0x000fc40000f62670 */
[----:B------:R-:W-:Y:S02]  /*27b0*/  ISETP.NE.AND P6, PT, R21, RZ, PT ;  /* 0x000000ff1500720c */ /* 0x000fe40003fc5270 */
[----:B------:R-:W-:Y:S02]  /*27c0*/  ISETP.EQ.OR P3, PT, R18, RZ, P3 ;  /* 0x000000ff1200720c */ /* 0x000fe40001f62670 */
[C---:B------:R-:W-:Y:S02]  /*27d0*/  PRMT R18, R12.reuse, 0x7772, RZ ;  /* 0x000077720c127816 */ /* 0x040fe400000000ff */
[----:B------:R-:W-:Y:S01]  /*27e0*/  @!P4 SEL R16, R19, 0x9, !P6 ;  /* 0x000000091310c807 */ /* 0x000fe20007000000 */
[----:B------:R-:W-:Y:S01]  /*27f0*/  IMAD.MOV.U32 R19, RZ, RZ, 0xc ;  /* 0x0000000cff137424 */ /* 0x000fe200078e00ff */
        /* <DEDUP_REMOVED lines=12> */
[----:B------:R-:W-:Y:S02]  /*28c0*/  PRMT R0, R13, 0x7772, RZ ;  /* 0x000077720d007816 */ /* 0x000fe400000000ff */
        /* <DEDUP_REMOVED lines=19> */
[----:B------:R-:W-:Y:S02]  /*2a00*/  PRMT R13, R15, 0x7770, RZ ;  /* 0x000077700f0d7816 */ /* 0x000fe400000000ff */
[----:B------:R-:W-:Y:S01]  /*2a10*/  @!P3 SEL R16, R17, 0x13, !P6 ;  /* 0x000000131110b807 */ /* 0x000fe20007000000 */
[----:B------:R-:W-:Y:S01]  /*2a20*/  IMAD.MOV.U32 R17, RZ, RZ, 0x14 ;  /* 0x00000014ff117424 */ /* 0x000fe200078e00ff */
[----:B------:R-:W-:Y:S02]  /*2a30*/  ISETP.NE.AND P6, PT, R12, RZ, PT ;  /* 0x000000ff0c00720c */ /* 0x000fe40003fc5270 */
[----:B------:R-:W-:-:S02]  /*2a40*/  PRMT R12, R15, 0x7771, RZ ;  /* 0x000077710f0c7816 */ /* 0x000fc400000000ff */
[----:B------:R-:W-:Y:S02]  /*2a50*/  ISETP.EQ.OR P3, PT, R13, RZ, P1 ;  /* 0x000000ff0d00720c */ /* 0x000fe40000f62670 */
[----:B------:R-:W-:Y:S02]  /*2a60*/  PRMT R14, R15, 0x7772, RZ ;  /* 0x000077720f0e7816 */ /* 0x000fe400000000ff */
[----:B------:R-:W-:Y:S01]  /*2a70*/  ISETP.EQ.OR P3, PT, R12, RZ, P3 ;  /* 0x000000ff0c00720c */ /* 0x000fe20001f62670 */
[----:B------:R-:W-:Y:S01]  /*2a80*/  IMAD.MOV.U32 R12, RZ, RZ, 0x18 ;  /* 0x00000018ff0c7424 */ /* 0x000fe200078e00ff */
[----:B------:R-:W-:Y:S02]  /*2a90*/  @!P4 SEL R16, R17, 0x15, !P6 ;  /* 0x000000151110c807 */ /* 0x000fe40007000000 */
[----:B------:R-:W-:Y:S01]  /*2aa0*/  ISETP.NE.AND P6, PT, R0, RZ, PT ;  /* 0x000000ff0000720c */ /* 0x000fe20003fc5270 */
[----:B------:R-:W-:Y:S01]  /*2ab0*/  IMAD.MOV.U32 R0, RZ, RZ, 0x16 ;  /* 0x00000016ff007424 */ /* 0x000fe200078e00ff */
[----:B------:R-:W-:-:S02]  /*2ac0*/  PRMT R15, R15, 0x7773, RZ ;  /* 0x000077730f0f7816 */ /* 0x000fc400000000ff */
[----:B------:R-:W-:Y:S02]  /*2ad0*/  ISETP.EQ.OR P4, PT, R14, RZ, P3 ;  /* 0x000000ff0e00720c */ /* 0x000fe40001f82670 */
[----:B------:R-:W-:Y:S02]  /*2ae0*/  @!P5 SEL R16, R0, 0x17, !P6 ;  /* 0x000000170010d807 */ /* 0x000fe40007000000 */
[----:B------:R-:W-:Y:S02]  /*2af0*/  ISETP.EQ.OR P4, PT, R15, RZ, P4 ;  /* 0x000000ff0f00720c */ /* 0x000fe40002782670 */
[----:B----4-:R-:W-:Y:S02]  /*2b00*/  PRMT R0, R8, 0x7770, RZ ;  /* 0x0000777008007816 */ /* 0x010fe400000000ff */
[----:B------:R-:W-:Y:S02]  /*2b10*/  ISETP.NE.AND P6, PT, R2, RZ, PT ;  /* 0x000000ff0200720c */ /* 0x000fe40003fc5270 */
[----:B------:R-:W-:-:S02]  /*2b20*/  PRMT R2, R8, 0x7771, RZ ;  /* 0x0000777108027816 */ /* 0x000fc400000000ff */
[----:B------:R-:W-:Y:S02]  /*2b30*/  ISETP.EQ.OR P5, PT, R0, RZ, P4 ;  /* 0x000000ff0000720c */ /* 0x000fe400027a2670 */
[----:B------:R-:W-:Y:S01]  /*2b40*/  @!P2 SEL R16, R12, 0x19, !P6 ;  /* 0x000000190c10a807 */ /* 0x000fe20007000000 */
[----:B------:R-:W-:Y:S01]  /*2b50*/  IMAD.MOV.U32 R12, RZ, RZ, 0x1c ;  /* 0x0000001cff0c7424 */ /* 0x000fe200078e00ff */
[----:B------:R-:W-:Y:S02]  /*2b60*/  ISETP.EQ.OR P2, PT, R2, RZ, P5 ;  /* 0x000000ff0200720c */ /* 0x000fe40002f42670 */
[C---:B------:R-:W-:Y:S02]  /*2b70*/  PRMT R2, R8.reuse, 0x7772, RZ ;  /* 0x0000777208027816 */ /* 0x040fe400000000ff */
[----:B------:R-:W-:Y:S01]  /*2b80*/  ISETP.NE.AND P6, PT, R3, RZ, PT ;  /* 0x000000ff0300720c */ /* 0x000fe20003fc5270 */
[----:B------:R-:W-:Y:S01]  /*2b90*/  IMAD.MOV.U32 R3, RZ, RZ, 0x1a ;  /* 0x0000001aff037424 */ /* 0x000fe200078e00ff */
[----:B------:R-:W-:-:S02]  /*2ba0*/  PRMT R8, R8, 0x7773, RZ ;  /* 0x0000777308087816 */ /* 0x000fc400000000ff */
[----:B------:R-:W-:Y:S02]  /*2bb0*/  ISETP.EQ.OR P5, PT, R2, RZ, P2 ;  /* 0x000000ff0200720c */ /* 0x000fe400017a2670 */
[----:B------:R-:W-:Y:S02]  /*2bc0*/  @!P0 SEL R16, R3, 0x1b, !P6 ;  /* 0x0000001b03108807 */ /* 0x000fe40007000000 */
[----:B------:R-:W-:Y:S02]  /*2bd0*/  ISETP.EQ.OR P0, PT, R8, RZ, P5 ;  /* 0x000000ff0800720c */ /* 0x000fe40002f02670 */
[----:B------:R-:W-:Y:S02]  /*2be0*/  PRMT R3, R9, 0x7770, RZ ;  /* 0x0000777009037816 */ /* 0x000fe400000000ff */
[----:B------:R-:W-:Y:S02]  /*2bf0*/  ISETP.NE.AND P6, PT, R13, RZ, PT ;  /* 0x000000ff0d00720c */ /* 0x000fe40003fc5270 */
[----:B------:R-:W-:-:S02]  /*2c00*/  PRMT R8, R9, 0x7771, RZ ;  /* 0x0000777109087816 */ /* 0x000fc400000000ff */
[----:B------:R-:W-:Y:S02]  /*2c10*/  ISETP.EQ.OR P5, PT, R3, RZ, P0 ;  /* 0x000000ff0300720c */ /* 0x000fe400007a2670 */
[----:B------:R-:W-:Y:S01]  /*2c20*/  @!P1 SEL R16, R12, 0x1d, !P6 ;  /* 0x0000001d0c109807 */ /* 0x000fe20007000000 */
[----:B------:R-:W-:Y:S01]  /*2c30*/  IMAD.MOV.U32 R12, RZ, RZ, 0x1e ;  /* 0x0000001eff0c7424 */ /* 0x000fe200078e00ff */
[----:B------:R-:W-:Y:S02]  /*2c40*/  ISETP.EQ.OR P1, PT, R8, RZ, P5 ;  /* 0x000000ff0800720c */ /* 0x000fe40002f22670 */
[C---:B------:R-:W-:Y:S02]  /*2c50*/  PRMT R8, R9.reuse, 0x7772, RZ ;  /* 0x0000777209087816 */ /* 0x040fe400000000ff */
[----:B------:R-:W-:Y:S02]  /*2c60*/  ISETP.NE.AND P6, PT, R14, RZ, PT ;  /* 0x000000ff0e00720c */ /* 0x000fe40003fc5270 */
[----:B------:R-:W-:-:S02]  /*2c70*/  PRMT R9, R9, 0x7773, RZ ;  /* 0x0000777309097816 */ /* 0x000fc400000000ff */
[----:B------:R-:W-:Y:S02]  /*2c80*/  ISETP.EQ.OR P5, PT, R8, RZ, P1 ;  /* 0x000000ff0800720c */ /* 0x000fe40000fa2670 */
[----:B------:R-:W-:Y:S01]  /*2c90*/  @!P3 SEL R16, R12, 0x1f, !P6 ;  /* 0x0000001f0c10b807 */ /* 0x000fe20007000000 */
[----:B------:R-:W-:Y:S01]  /*2ca0*/  IMAD.MOV.U32 R12, RZ, RZ, 0x20 ;  /* 0x00000020ff0c7424 */ /* 0x000fe200078e00ff */
[----:B------:R-:W-:Y:S02]  /*2cb0*/  ISETP.EQ.OR P3, PT, R9, RZ, P5 ;  /* 0x000000ff0900720c */ /* 0x000fe40002f62670 */
[----:B------:R-:W-:Y:S02]  /*2cc0*/  PRMT R9, R10, 0x7770, RZ ;  /* 0x000077700a097816 */ /* 0x000fe400000000ff */
[----:B------:R-:W-:Y:S02]  /*2cd0*/  ISETP.NE.AND P6, PT, R0, RZ, PT ;  /* 0x000000ff0000720c */ /* 0x000fe40003fc5270 */
[----:B------:R-:W-:-:S02]  /*2ce0*/  PRMT R0, R10, 0x7771, RZ ;  /* 0x000077710a007816 */ /* 0x000fc400000000ff */
[----:B------:R-:W-:Y:S02]  /*2cf0*/  ISETP.EQ.OR P5, PT, R9, RZ, P3 ;  /* 0x000000ff0900720c */ /* 0x000fe40001fa2670 */
[----:B------:R-:W-:Y:S02]  /*2d00*/  @!P4 SEL R16, R12, 0x21, !P6 ;  /* 0x000000210c10c807 */ /* 0x000fe40007000000 */
[----:B------:R-:W-:Y:S02]  /*2d10*/  ISETP.EQ.OR P4, PT, R0, RZ, P5 ;  /* 0x000000ff0000720c */ /* 0x000fe40002f82670 */
[----:B------:R-:W-:Y:S02]  /*2d20*/  PRMT R0, R10, 0x7772, RZ ;  /* 0x000077720a007816 */ /* 0x000fe400000000ff */
[----:B------:R-:W-:Y:S01]  /*2d30*/  ISETP.NE.AND P6, PT, R2, RZ, PT ;  /* 0x000000ff0200720c */ /* 0x000fe20003fc5270 */
[----:B------:R-:W-:Y:S01]  /*2d40*/  IMAD.MOV.U32 R2, RZ, RZ, 0x22 ;  /* 0x00000022ff027424 */ /* 0x000fe200078e00ff */
[----:B------:R-:W-:-:S02]  /*2d50*/  PRMT R10, R10, 0x7773, RZ ;  /* 0x000077730a0a7816 */ /* 0x000fc400000000ff */
[----:B------:R-:W-:Y:S02]  /*2d60*/  ISETP.EQ.OR P5, PT, R0, RZ, P4 ;  /* 0x000000ff0000720c */ /* 0x000fe400027a2670 */
[----:B------:R-:W-:Y:S02]  /*2d70*/  @!P2 SEL R16, R2, 0x23, !P6 ;  /* 0x000000230210a807 */ /* 0x000fe40007000000 */
[----:B------:R-:W-:Y:S01]  /*2d80*/  ISETP.EQ.OR P2, PT, R10, RZ, P5 ;  /* 0x000000ff0a00720c */ /* 0x000fe20002f42670 */
[----:B------:R-:W-:Y:S01]  /*2d90*/  IMAD.MOV.U32 R10, RZ, RZ, 0x24 ;  /* 0x00000024ff0a7424 */ /* 0x000fe200078e00ff */
        /* <DEDUP_REMOVED lines=14> */
[C---:B-----5:R-:W-:Y:S02]  /*2e80*/  PRMT R8, R4.reuse, 0x7770, RZ ;  /* 0x0000777004087816 */ /* 0x060fe400000000ff */
[----:B------:R-:W-:Y:S02]  /*2e90*/  ISETP.NE.AND P6, PT, R9, RZ, PT ;  /* 0x000000ff0900720c */ /* 0x000fe40003fc5270 */
[----:B------:R-:W-:-:S02]  /*2ea0*/  PRMT R9, R4, 0x7771, RZ ;  /* 0x0000777104097816 */ /* 0x000fc400000000ff */
[----:B------:R-:W-:Y:S02]  /*2eb0*/  ISETP.EQ.OR P5, PT, R8, RZ, P1 ;  /* 0x000000ff0800720c */ /* 0x000fe40000fa2670 */
[----:B------:R-:W-:Y:S01]  /*2ec0*/  @!P3 SEL R16, R10, 0x29, !P6 ;  /* 0x000000290a10b807 */ /* 0x000fe20007000000 */
[----:B------:R-:W-:Y:S01]  /*2ed0*/  IMAD.MOV.U32 R10, RZ, RZ, 0x2a ;  /* 0x0000002aff0a7424 */ /* 0x000fe200078e00ff */
[----:B------:R-:W-:Y:S02]  /*2ee0*/  ISETP.NE.AND P6, PT, R0, RZ, PT ;  /* 0x000000ff0000720c */ /* 0x000fe40003fc5270 */
[----:B------:R-:W-:Y:S01]  /*2ef0*/  ISETP.EQ.OR P3, PT, R9, RZ, P5 ;  /* 0x000000ff0900720c */ /* 0x000fe20002f62670 */
[----:B------:R-:W-:Y:S01]  /*2f00*/  IMAD.MOV.U32 R9, RZ, RZ, 0x2c ;  /* 0x0000002cff097424 */ /* 0x000fe200078e00ff */
[----:B------:R-:W-:Y:S02]  /*2f10*/  PRMT R0, R4, 0x7772, RZ ;  /* 0x0000777204007816 */ /* 0x000fe400000000ff */
[----:B------:R-:W-:Y:S01]  /*2f20*/  @!P4 SEL R16, R10, 0x2b, !P6 ;  /* 0x0000002b0a10c807 */ /* 0x000fe20007000000 */
[----:B------:R-:W-:Y:S01]  /*2f30*/  IMAD.MOV.U32 R10, RZ, RZ, RZ ;  /* 0x000000ffff0a7224 */ /* 0x000fe200078e00ff */
[----:B------:R-:W-:-:S02]  /*2f40*/  PRMT R4, R4, 0x7773, RZ ;  /* 0x0000777304047816 */ /* 0x000fc400000000ff */
[----:B------:R-:W-:Y:S02]  /*2f50*/  ISETP.EQ.OR P4, PT, R0, RZ, P3 ;  /* 0x000000ff0000720c */ /* 0x000fe40001f82670 */
[----:B------:R-:W-:Y:S02]  /*2f60*/  ISETP.NE.AND P5, PT, R2, RZ, PT ;  /* 0x000000ff0200720c */ /* 0x000fe40003fa5270 */
[----:B------:R-:W-:Y:S01]  /*2f70*/  ISETP.EQ.OR P4, PT, R4, RZ, P4 ;  /* 0x000000ff0400720c */ /* 0x000fe20002782670 */
[----:B------:R-:W-:Y:S01]  /*2f80*/  IMAD.MOV.U32 R4, RZ, RZ, 0x2e ;  /* 0x0000002eff047424 */ /* 0x000fe200078e00ff */
[----:B------:R-:W-:Y:S02]  /*2f90*/  PRMT R2, R5, 0x7770, RZ ;  /* 0x0000777005027816 */ /* 0x000fe400000000ff */
[----:B------:R-:W-:Y:S02]  /*2fa0*/  ISETP.NE.AND P6, PT, R3, RZ, PT ;  /* 0x000000ff0300720c */ /* 0x000fe40003fc5270 */
[----:B------:R-:W-:-:S02]  /*2fb0*/  @!P2 SEL R16, R9, 0x2d, !P5 ;  /* 0x0000002d0910a807 */ /* 0x000fc40006800000 */
[----:B------:R-:W-:Y:S02]  /*2fc0*/  PRMT R3, R5, 0x7771, RZ ;  /* 0x0000777105037816 */ /* 0x000fe400000000ff */
[----:B------:R-:W-:Y:S02]  /*2fd0*/  ISETP.EQ.OR P2, PT, R2, RZ, P4 ;  /* 0x000000ff0200720c */ /* 0x000fe40002742670 */
[----:B------:R-:W-:Y:S01]  /*2fe0*/  @!P0 SEL R16, R4, 0x2f, !P6 ;  /* 0x0000002f04108807 */ /* 0x000fe20007000000 */
[----:B------:R-:W-:Y:S01]  /*2ff0*/  IMAD.MOV.U32 R4, RZ, RZ, 0x30 ;  /* 0x00000030ff047424 */ /* 0x000fe200078e00ff */
[----:B------:R-:W-:Y:S01]  /*3000*/  ISETP.NE.AND P6, PT, R8, RZ, PT ;  /* 0x000000ff0800720c */ /* 0x000fe20003fc5270 */
[----:B------:R-:W-:Y:S01]  /*3010*/  IMAD.MOV.U32 R8, RZ, RZ, 0x36 ;  /* 0x00000036ff087424 */ /* 0x000fe200078e00ff */
[----:B------:R-:W-:Y:S02]  /*3020*/  ISETP.EQ.OR P0, PT, R3, RZ, P2 ;  /* 0x000000ff0300720c */ /* 0x000fe40001702670 */
[----:B------:R-:W-:-:S02]  /*3030*/  PRMT R3, R5, 0x7772, RZ ;  /* 0x0000777205037816 */ /* 0x000fc400000000ff */
[----:B------:R-:W-:Y:S01]  /*3040*/  @!P1 SEL R16, R4, 0x31, !P6 ;  /* 0x0000003104109807 */ /* 0x000fe20007000000 */
[----:B------:R-:W-:Y:S01]  /*3050*/  IMAD.MOV.U32 R4, RZ, RZ, 0x32 ;  /* 0x00000032ff047424 */ /* 0x000fe200078e00ff */
[----:B------:R-:W-:Y:S02]  /*3060*/  PRMT R5, R5, 0x7773, RZ ;  /* 0x0000777305057816 */ /* 0x000fe400000000ff */
[----:B------:R-:W-:Y:S02]  /*3070*/  ISETP.EQ.OR P2, PT, R3, RZ, P0 ;  /* 0x000000ff0300720c */ /* 0x000fe40000742670 */
[----:B------:R-:W-:Y:S02]  /*3080*/  ISETP.NE.AND P5, PT, R0, RZ, PT ;  /* 0x000000ff0000720c */ /* 0x000fe40003fa5270 */
[----:B------:R-:W-:Y:S02]  /*3090*/  ISETP.EQ.OR P2, PT, R5, RZ, P2 ;  /* 0x000000ff0500720c */ /* 0x000fe40001742670 */
[----:B------:R-:W-:-:S02]  /*30a0*/  PRMT R0, R6, 0x7770, RZ ;  /* 0x0000777006007816 */ /* 0x000fc400000000ff */
[----:B------:R-:W-:Y:S01]  /*30b0*/  @!P3 SEL R16, R4, 0x33, !P5 ;  /* 0x000000330410b807 */ /* 0x000fe20006800000 */
[----:B------:R-:W-:Y:S01]  /*30c0*/  IMAD.MOV.U32 R4, RZ, RZ, 0x34 ;  /* 0x00000034ff047424 */ /* 0x000fe200078e00ff */
[----:B------:R-:W-:Y:S02]  /*30d0*/  ISETP.NE.AND P1, PT, R2, RZ, PT ;  /* 0x000000ff0200720c */ /* 0x000fe40003f25270 */
[----:B------:R-:W-:Y:S02]  /*30e0*/  PRMT R2, R6, 0x7771, RZ ;  /* 0x0000777106027816 */ /* 0x000fe400000000ff */
[----:B------:R-:W-:Y:S02]  /*30f0*/  ISETP.EQ.OR P3, PT, R0, RZ, P2 ;  /* 0x000000ff0000720c */ /* 0x000fe40001762670 */
[----:B------:R-:W-:Y:S02]  /*3100*/  @!P4 SEL R16, R4, 0x35, !P1 ;  /* 0x000000350410c807 */ /* 0x000fe40004800000 */
[----:B------:R-:W-:-:S02]  /*3110*/  ISETP.EQ.OR P1, PT, R2, RZ, P3 ;  /* 0x000000ff0200720c */ /* 0x000fc40001f22670 */
[C---:B------:R-:W-:Y:S02]  /*3120*/  PRMT R2, R6.reuse, 0x7772, RZ ;  /* 0x0000777206027816 */ /* 0x040fe400000000ff */
[----:B------:R-:W-:Y:S02]  /*3130*/  ISETP.NE.AND P5, PT, R3, RZ, PT ;  /* 0x000000ff0300720c */ /* 0x000fe40003fa5270 */
[----:B------:R-:W-:Y:S02]  /*3140*/  PRMT R6, R6, 0x7773, RZ ;  /* 0x0000777306067816 */ /* 0x000fe400000000ff */
[----:B------:R-:W-:Y:S02]  /*3150*/  ISETP.EQ.OR P3, PT, R2, RZ, P1 ;  /* 0x000000ff0200720c */ /* 0x000fe40000f62670 */
[----:B------:R-:W-:Y:S01]  /*3160*/  ISETP.NE.AND P4, PT, R0, RZ, PT ;  /* 0x000000ff0000720c */ /* 0x000fe20003f85270 */
[----:B------:R-:W-:Y:S01]  /*3170*/  IMAD.MOV.U32 R0, RZ, RZ, 0x38 ;  /* 0x00000038ff007424 */ /* 0x000fe200078e00ff */
[----:B------:R-:W-:-:S02]  /*3180*/  @!P0 SEL R16, R8, 0x37, !P5 ;  /* 0x0000003708108807 */ /* 0x000fc40006800000 */
[C---:B------:R-:W-:Y:S02]  /*3190*/  PRMT R3, R7.reuse, 0x7770, RZ ;  /* 0x0000777007037816 */ /* 0x040fe400000000ff */
[C---:B------:R-:W-:Y:S02]  /*31a0*/  PRMT R4, R7.reuse, 0x7771, RZ ;  /* 0x0000777107047816 */ /* 0x040fe400000000ff */
[C---:B------:R-:W-:Y:S02]  /*31b0*/  PRMT R5, R7.reuse, 0x7772, RZ ;  /* 0x0000777207057816 */ /* 0x040fe400000000ff */
[----:B------:R-:W-:Y:S02]  /*31c0*/  ISETP.EQ.OR P0, PT, R6, RZ, P3 ;  /* 0x000000ff0600720c */ /* 0x000fe40001f02670 */
[----:B------:R-:W-:Y:S02]  /*31d0*/  PRMT R7, R7, 0x7773, RZ ;  /* 0x0000777307077816 */ /* 0x000fe400000000ff */
[----:B------:R-:W-:Y:S01]  /*31e0*/  ISETP.NE.AND P3, PT, R2, RZ, PT ;  /* 0x000000ff0200720c */ /* 0x000fe20003f65270 */
[----:B------:R-:W-:Y:S01]  /*31f0*/  IMAD.MOV.U32 R2, RZ, RZ, 0x3a ;  /* 0x0000003aff027424 */ /* 0x000fe200078e00ff */
[----:B------:R-:W-:Y:S01]  /*3200*/  @!P2 SEL R16, R0, 0x39, !P4 ;  /* 0x000000390010a807 */ /* 0x000fe20006000000 */
[----:B------:R-:W-:Y:S01]  /*3210*/  IMAD.MOV.U32 R0, RZ, RZ, 0x3f ;  /* 0x0000003fff007424 */ /* 0x000fe200078e00ff */
[----:B------:R-:W-:-:S02]  /*3220*/  ISETP.NE.AND P5, PT, R7, RZ, PT ;  /* 0x000000ff0700720c */ /* 0x000fc40003fa5270 */
[----:B------:R-:W-:Y:S01]  /*3230*/  @!P1 SEL R16, R2, 0x3b, !P3 ;  /* 0x0000003b02109807 */ /* 0x000fe20005800000 */
[----:B------:R-:W-:Y:S01]  /*3240*/  IMAD.MOV.U32 R2, RZ, RZ, 0x3c ;  /* 0x0000003cff027424 */ /* 0x000fe200078e00ff */
[----:B------:R-:W-:Y:S02]  /*3250*/  ISETP.NE.AND P4, PT, R3, RZ, PT ;  /* 0x000000ff0300720c */ /* 0x000fe40003f85270 */
[----:B------:R-:W-:Y:S02]  /*3260*/  ISETP.NE.AND P2, PT, R5, RZ, PT ;  /* 0x000000ff0500720c */ /* 0x000fe40003f45270 */
[----:B------:R-:W-:Y:S02]  /*3270*/  SEL R0, R0, 0x40, !P5 ;  /* 0x0000004000007807 */ /* 0x000fe40006800000 */
[----:B------:R-:W-:Y:S02]  /*3280*/  ISETP.NE.AND P1, PT, R4, RZ, PT ;  /* 0x000000ff0400720c */ /* 0x000fe40003f25270 */
[----:B------:R-:W-:-:S02]  /*3290*/  SEL R3, R0, 0x3e, P2 ;  /* 0x0000003e00037807 */ /* 0x000fc40001000000 */
[----:B------:R-:W-:-:S04]  /*32a0*/  @!P0 SEL R16, R2, 0x3d, !P4 ;  /* 0x0000003d02108807 */ /* 0x000fc80006000000 */
[----:B------:R-:W-:-:S04]  /*32b0*/  SEL R3, R16, R3, !P1 ;  /* 0x0000000310037207 */ /* 0x000fc80004800000 */
[----:B------:R-:W-:-:S07]  /*32c0*/  @!P0 SEL R16, R16, R3, !P4 ;  /* 0x0000000310108207 */ /* 0x000fce0006000000 */
.L_x_20:
[----:B------:R-:W-:Y:S01]  /*32d0*/  IMAD.SHL.U32 R2, R10, 0x20, RZ ;  /* 0x000000200a027824 */ /* 0x000fe200078e00ff */
[----:B------:R-:W-:Y:S01]  /*32e0*/  BSSY.RECONVERGENT B1, `(.L_x_9) ;  /* 0x0000080000017945 */ /* 0x000fe20003800200 */
[----:B------:R-:W-:Y:S02]  /*32f0*/  IMAD.MOV.U32 R3, RZ, RZ, RZ ;  /* 0x000000ffff037224 */ /* 0x000fe400078e00ff */
[----:B------:R-:W0:Y:S02]  /*3300*/  LDC.U8 R0, c[0x3][R2] ;  /* 0x00c0000002007b82 */ /* 0x000e240000000000 */
[----:B0-----:R-:W-:-:S13]  /*3310*/  ISETP.NE.AND P1, PT, R0, RZ, PT ;  /* 0x000000ff0000720c */ /* 0x001fda0003f25270 */
[----:B------:R-:W-:Y:S05]  /*3320*/  @!P1 BRA `(.L_x_10) ;  /* 0x0000000400ec9947 */ /* 0x000fea0003800000 */
[----:B------:R-:W0:Y:S01]  /*3330*/  LDC.U8 R0, c[0x3][R2+0x1] ;  /* 0x00c0004002007b82 */ /* 0x000e220000000000 */
[----:B------:R-:W-:Y:S01]  /*3340*/  IMAD.MOV.U32 R3, RZ, RZ, 0x1 ;  /* 0x00000001ff037424 */ /* 0x000fe200078e00ff */
        /* <DEDUP_REMOVED lines=117> */
[----:B------:R-:W0:Y:S02]  /*3aa0*/  @P0 LDC.U8 R0, c[0x3][R2+0x1f] ;  /* 0x00c007c002000b82 */ /* 0x000e240000000000 */
[----:B0-----:R-:W-:Y:S01]  /*3ab0*/  @P0 ISETP.NE.AND P2, PT, R0, RZ, PT ;  /* 0x000000ff0000020c */ /* 0x001fe20003f45270 */
[----:B------:R-:W-:-:S05]  /*3ac0*/  @P0 IMAD.MOV.U32 R0, RZ, RZ, 0x1f ;  /* 0x0000001fff000424 */ /* 0x000fca00078e00ff */
[----:B------:R-:W-:-:S07]  /*3ad0*/  @P0 SEL R3, R0, 0x20, !P2 ;  /* 0x0000002000030807 */ /* 0x000fce0005000000 */
.L_x_10:
[----:B------:R-:W-:Y:S05]  /*3ae0*/  BSYNC.RECONVERGENT B1 ;  /* 0x0000000000017941 */ /* 0x000fea0003800200 */
.L_x_9:
[----:B------:R-:W-:Y:S01]  /*3af0*/  VIADD R5, R3, 0xffffffff ;  /* 0xffffffff03057836 */ /* 0x000fe20000000000 */
[----:B------:R-:W-:Y:S01]  /*3b00*/  ISETP.GE.U32.AND P0, PT, R16, R3, PT ;  /* 0x000000031000720c */ /* 0x000fe20003f06070 */
[----:B------:R-:W-:Y:S03]  /*3b10*/  BSSY.RELIABLE B1, `(.L_x_11) ;  /* 0x0000027000017945 */ /* 0x000fe60003800100 */
[----:B------:R-:W-:-:S13]  /*3b20*/  ISETP.GE.U32.OR P0, PT, R5, R16, !P0 ;  /* 0x000000100500720c */ /* 0x000fda0004706470 */
[----:B------:R-:W-:Y:S05]  /*3b30*/  @P0 BRA `(.L_x_12) ;  /* 0x0000000000900947 */ /* 0x000fea0003800000 */
[----:B------:R-:W-:Y:S05]  /*3b40*/  @!P1 BREAK.RELIABLE B1 ;  /* 0x0000000000019942 */ /* 0x000fea0003800100 */
[----:B------:R-:W-:Y:S05]  /*3b50*/  @!P1 BRA `(.L_x_13) ;  /* 0x0000000000b89947 */ /* 0x000fea0003800000 */
[----:B------:R-:W-:Y:S01]  /*3b60*/  IADD3 R11, PT, PT, R16, 0x1, -R3 ;  /* 0x00000001100b7810 */ /* 0x000fe20007ffe803 */
[----:B------:R-:W-:Y:S02]  /*3b70*/  IMAD.MOV.U32 R0, RZ, RZ, RZ ;  /* 0x000000ffff007224 */ /* 0x000fe400078e00ff */
[----:B------:R-:W-:-:S07]  /*3b80*/  IMAD.MOV.U32 R4, RZ, RZ, 0x3f ;  /* 0x0000003fff047424 */ /* 0x000fce00078e00ff */
.L_x_19:
[----:B------:R-:W-:Y:S01]  /*3b90*/  ISETP.GT.U32.AND P0, PT, R0, 0x3f, PT ;  /* 0x0000003f0000780c */ /* 0x000fe20003f04070 */
[----:B------:R-:W-:-:S12]  /*3ba0*/  BSSY.RELIABLE B2, `(.L_x_14) ;  /* 0x0000019000027945 */ /* 0x000fd80003800100 */
[----:B------:R-:W-:Y:S05]  /*3bb0*/  @P0 BRA `(.L_x_15) ;  /* 0x00000000005c0947 */ /* 0x000fea0003800000 */
[----:B------:R-:W-:Y:S01]  /*3bc0*/  VIADDMNMX.U32 R5, R3, 0xffffffff, R4, PT ;  /* 0xffffffff03057846 */ /* 0x000fe20003800004 */
[----:B------:R-:W-:Y:S01]  /*3bd0*/  BSSY.RECONVERGENT B3, `(.L_x_16) ;  /* 0x0000012000037945 */ /* 0x000fe20003800200 */
[----:B------:R-:W-:Y:S01]  /*3be0*/  PLOP3.LUT P0, PT, PT, PT, PT, 0x8, 0x80 ;  /* 0x000000000080781c */ /* 0x000fe20003f0e170 */
[----:B------:R-:W-:Y:S02]  /*3bf0*/  IMAD.IADD R9, R1, 0x1, R0 ;  /* 0x0000000101097824 */ /* 0x000fe400078e0200 */
[----:B------:R-:W-:Y:S02]  /*3c00*/  IMAD.MOV.U32 R12, RZ, RZ, -0x1 ;  /* 0xffffffffff0c7424 */ /* 0x000fe400078e00ff */
[----:B------:R-:W-:Y:S02]  /*3c10*/  IMAD.MOV.U32 R8, RZ, RZ, R2 ;  /* 0x000000ffff087224 */ /* 0x000fe400078e0002 */
[----:B------:R-:W-:-:S07]  /*3c20*/  IMAD.MOV R5, RZ, RZ, -R5 ;  /* 0x000000ffff057224 */ /* 0x000fce00078e0a05 */
.L_x_18:
[----:B------:R-:W2:Y:S01]  /*3c30*/  LDL.U8 R6, [R9] ;  /* 0x0000000009067983 */ /* 0x000ea20000100000 */
[----:B------:R-:W2:Y:S02]  /*3c40*/  LDC.U8 R7, c[0x3][R8] ;  /* 0x00c0000008077b82 */ /* 0x000ea40000000000 */
[----:B--2---:R-:W-:-:S13]  /*3c50*/  ISETP.NE.AND P1, PT, R6, R7, PT ;  /* 0x000000070600720c */ /* 0x004fda0003f25270 */
[----:B------:R-:W-:Y:S05]  /*3c60*/  @P1 BRA `(.L_x_17) ;  /* 0x0000000000201947 */ /* 0x000fea0003800000 */
[----:B------:R-:W-:Y:S02]  /*3c70*/  VIADD R5, R5, 0x1 ;  /* 0x0000000105057836 */ /* 0x000fe40000000000 */
[----:B------:R-:W-:Y:S02]  /*3c80*/  VIADD R6, R12, 0x2 ;  /* 0x000000020c067836 */ /* 0x000fe40000000000 */
[----:B------:R-:W-:Y:S01]  /*3c90*/  VIADD R9, R9, 0x1 ;  /* 0x0000000109097836 */ /* 0x000fe20000000000 */
[----:B------:R-:W-:Y:S01]  /*3ca0*/  ISETP.NE.AND P1, PT, R5, 0x1, PT ;  /* 0x000000010500780c */ /* 0x000fe20003f25270 */
[----:B------:R-:W-:Y:S01]  /*3cb0*/  VIADD R8, R8, 0x1 ;  /* 0x0000000108087836 */ /* 0x000fe20000000000 */
[----:B------:R-:W-:Y:S01]  /*3cc0*/  ISETP.GE.U32.AND P0, PT, R6, R3, PT ;  /* 0x000000030600720c */ /* 0x000fe20003f06070 */
[----:B------:R-:W-:-:S10]  /*3cd0*/  VIADD R12, R12, 0x1 ;  /* 0x000000010c0c7836 */ /* 0x000fd40000000000 */
[----:B------:R-:W-:Y:S05]  /*3ce0*/  @P1 BRA `(.L_x_18) ;  /* 0xfffffffc00d01947 */ /* 0x000fea000383ffff */
.L_x_17:
[----:B------:R-:W-:Y:S05]  /*3cf0*/  BSYNC.RECONVERGENT B3 ;  /* 0x0000000000037941 */ /* 0x000fea0003800200 */
.L_x_16:
[----:B------:R-:W-:Y:S05]  /*3d00*/  @P0 BREAK.RELIABLE B2 ;  /* 0x0000000000020942 */ /* 0x000fea0003800100 */
[----:B------:R-:W-:Y:S05]  /*3d10*/  @P0 BREAK.RELIABLE B1 ;  /* 0x0000000000010942 */ /* 0x000fea0003800100 */
[----:B------:R-:W-:Y:S05]  /*3d20*/  @P0 BRA `(.L_x_13) ;  /* 0x0000000000440947 */ /* 0x000fea0003800000 */
.L_x_15:
[----:B------:R-:W-:Y:S05]  /*3d30*/  BSYNC.RELIABLE B2 ;  /* 0x0000000000027941 */ /* 0x000fea0003800100 */
.L_x_14:
[----:B------:R-:W-:Y:S02]  /*3d40*/  VIADD R0, R0, 0x1 ;  /* 0x0000000100007836 */ /* 0x000fe40000000000 */
[----:B------:R-:W-:-:S03]  /*3d50*/  VIADD R4, R4, 0xffffffff ;  /* 0xffffffff04047836 */ /* 0x000fc60000000000 */
[----:B------:R-:W-:-:S13]  /*3d60*/  ISETP.NE.AND P0, PT, R0, R11, PT ;  /* 0x0000000b0000720c */ /* 0x000fda0003f05270 */
[----:B------:R-:W-:Y:S05]  /*3d70*/  @P0 BRA `(.L_x_19) ;  /* 0xfffffffc00840947 */ /* 0x000fea000383ffff */
.L_x_12:
[----:B------:R-:W-:Y:S05]  /*3d80*/  BSYNC.RELIABLE B1 ;  /* 0x0000000000017941 */ /* 0x000fea0003800100 */
.L_x_11:
[----:B------:R-:W-:-:S05]  /*3d90*/  VIADD R10, R10, 0x1 ;  /* 0x000000010a0a7836 */ /* 0x000fca0000000000 */
[----:B------:R-:W-:-:S13]  /*3da0*/  ISETP.NE.AND P0, PT, R10, 0x14, PT ;  /* 0x000000140a00780c */ /* 0x000fda0003f05270 */
[----:B------:R-:W-:Y:S05]  /*3db0*/  @P0 BRA `(.L_x_20) ;  /* 0xfffffff400440947 */ /* 0x000fea000383ffff */
[----:B------:R-:W0:Y:S01]  /*3dc0*/  S2R R0, SR_TID.X ;  /* 0x0000000000007919 */ /* 0x000e220000002100 */
[----:B------:R-:W0:Y:S08]  /*3dd0*/  S2UR UR6, SR_CTAID.X ;  /* 0x00000000000679c3 */ /* 0x000e300000002500 */
[----:B------:R-:W0:Y:S08]  /*3de0*/  LDC R5, c[0x0][0x360] ;  /* 0x0000d800ff057b82 */ /* 0x000e300000000800 */
[----:B------:R-:W1:Y:S01]  /*3df0*/  LDC.64 R2, c[0x0][0x388] ;  /* 0x0000e200ff027b82 */ /* 0x000e620000000a00 */
[----:B0-----:R-:W-:-:S04]  /*3e00*/  IMAD R5, R5, UR6, R0 ;  /* 0x0000000605057c24 */ /* 0x001fc8000f8e0200 */
[----:B-1----:R-:W-:-:S05]  /*3e10*/  IMAD.WIDE R2, R5, 0x14, R2 ;  /* 0x0000001405027825 */ /* 0x002fca00078e0202 */
[----:B------:R-:W-:Y:S01]  /*3e20*/  STG.E desc[UR4][R2.64+0x4], RZ ;  /* 0x000004ff02007986 */ /* 0x000fe2000c101904 */
[----:B------:R-:W-:Y:S05]  /*3e30*/  EXIT ;  /* 0x000000000000794d */ /* 0x000fea0003800000 */
.L_x_13:
[----:B------:R-:W-:Y:S05]  /*3e40*/  BSYNC.RECONVERGENT B0 ;  /* 0x0000000000007941 */ /* 0x000fea0003800200 */
.L_x_8:
[----:B------:R-:W0:Y:S01]  /*3e50*/  S2R R0, SR_TID.X ;  /* 0x0000000000007919 */ /* 0x000e220000002100 */
[----:B------:R-:W0:Y:S01]  /*3e60*/  S2UR UR6, SR_CTAID.X ;  /* 0x00000000000679c3 */ /* 0x000e220000002500 */
[----:B------:R-:W-:-:S07]  /*3e70*/  IMAD.MOV.U32 R7, RZ, RZ, 0x1 ;  /* 0x00000001ff077424 */ /* 0x000fce00078e00ff */
[----:B------:R-:W0:Y:S08]  /*3e80*/  LDC R5, c[0x0][0x360] ;  /* 0x0000d800ff057b82 */ /* 0x000e300000000800 */
[----:B------:R-:W1:Y:S01]  /*3e90*/  LDC.64 R2, c[0x0][0x388] ;  /* 0x0000e200ff027b82 */ /* 0x000e620000000a00 */
[----:B0-----:R-:W-:-:S04]  /*3ea0*/  IMAD R5, R5, UR6, R0 ;  /* 0x0000000605057c24 */ /* 0x001fc8000f8e0200 */
[----:B-1----:R-:W-:-:S04]  /*3eb0*/  IMAD.WIDE R2, R5, 0x14, R2 ;  /* 0x0000001405027825 */ /* 0x002fc800078e0202 */
[----:B------:R-:W-:Y:S01]  /*3ec0*/  IMAD.MOV.U32 R5, RZ, RZ, 0x28 ;  /* 0x00000028ff057424 */ /* 0x000fe200078e00ff */
[----:B------:R-:W-:Y:S04]  /*3ed0*/  STG.E desc[UR4][R2.64+0x4], R7 ;  /* 0x0000040702007986 */ /* 0x000fe8000c101904 */
[----:B------:R-:W-:Y:S01]  /*3ee0*/  REDG.E.ADD.STRONG.GPU desc[UR4][R2.64+0x10], R5 ;  /* 0x000010050200798e */ /* 0x000fe2000c12e104 */
[----:B------:R-:W-:Y:S05]  /*3ef0*/  EXIT ;  /* 0x000000000000794d */ /* 0x000fea0003800000 */
.L_x_21:
        /* <DEDUP_REMOVED lines=16> */
.L_x_26:


//--------------------- .text._Z15detectSSDTHooksPK9SSDTEntryP15RootkitAnalysisi --------------------------
	.section	.text._Z15detectSSDTHooksPK9SSDTEntryP15RootkitAnalysisi,"ax",@progbits
	.align	128
        .global         _Z15detectSSDTHooksPK9SSDTEntryP15RootkitAnalysisi
        .type           _Z15detectSSDTHooksPK9SSDTEntryP15RootkitAnalysisi,@function
        .size           _Z15detectSSDTHooksPK9SSDTEntryP15RootkitAnalysisi,(.L_x_27 - _Z15detectSSDTHooksPK9SSDTEntryP15RootkitAnalysisi)
        .other          _Z15detectSSDTHooksPK9SSDTEntryP15RootkitAnalysisi,@"STO_CUDA_ENTRY STV_DEFAULT"
_Z15detectSSDTHooksPK9SSDTEntryP15RootkitAnalysisi:
.text._Z15detectSSDTHooksPK9SSDTEntryP15RootkitAnalysisi:
        /* <DEDUP_REMOVED lines=12> */
[----:B------:R-:W2:Y:S02]  /*00c0*/  LDG.E.64 R6, desc[UR4][R2.64+0x28] ;  /* 0x0000280402067981 */ /* 0x000ea4000c1e1b00 */
[----:B--2---:R-:W-:-:S04]  /*00d0*/  ISETP.NE.U32.AND P0, PT, R4, R6, PT ;  /* 0x000000060400720c */ /* 0x004fc80003f05070 */
[----:B------:R-:W-:-:S13]  /*00e0*/  ISETP.NE.AND.EX P0, PT, R5, R7, PT, P0 ;  /* 0x000000070500720c */ /* 0x000fda0003f05300 */
[----:B------:R-:W-:Y:S05]  /*00f0*/  @!P0 BRA `(.L_x_22) ;  /* 0x00000000001c8947 */ /* 0x000fea0003800000 */
[----:B------:R-:W0:Y:S01]  /*0100*/  LDC.64 R2, c[0x0][0x388] ;  /* 0x0000e200ff027b82 */ /* 0x000e220000000a00 */
[----:B------:R-:W-:Y:S01]  /*0110*/  HFMA2 R5, -RZ, RZ, 0, 5.9604644775390625e-08 ;  /* 0x00000001ff057431 */ /* 0x000fe200000001ff */
[----:B------:R-:W-:Y:S01]  /*0120*/  MOV R7, 0x32 ;  /* 0x0000003200077802 */ /* 0x000fe20000000f00 */
[----:B0-----:R-:W-:-:S05]  /*0130*/  IMAD.WIDE R2, R9, 0x14, R2 ;  /* 0x0000001409027825 */ /* 0x001fca00078e0202 */
[----:B------:R-:W-:Y:S04]  /*0140*/  STG.E desc[UR4][R2.64], R5 ;  /* 0x0000000502007986 */ /* 0x000fe8000c101904 */
[----:B------:R-:W-:Y:S01]  /*0150*/  REDG.E.ADD.STRONG.GPU desc[UR4][R2.64+0x10], R7 ;  /* 0x000010070200798e */ /* 0x000fe2000c12e104 */
[----:B------:R-:W-:Y:S05]  /*0160*/  EXIT ;  /* 0x000000000000794d */ /* 0x000fea0003800000 */
.L_x_22:
[----:B------:R-:W0:Y:S02]  /*0170*/  LDC.64 R2, c[0x0][0x388] ;  /* 0x0000e200ff027b82 */ /* 0x000e240000000a00 */
[----:B0-----:R-:W-:-:S05]  /*0180*/  IMAD.WIDE R2, R9, 0x14, R2 ;  /* 0x0000001409027825 */ /* 0x001fca00078e0202 */
[----:B------:R-:W-:Y:S01]  /*0190*/  STG.E desc[UR4][R2.64], RZ ;  /* 0x000000ff02007986 */ /* 0x000fe2000c101904 */
[----:B------:R-:W-:Y:S05]  /*01a0*/  EXIT ;  /* 0x000000000000794d */ /* 0x000fea0003800000 */
.L_x_23:
        /* <DEDUP_REMOVED lines=13> */
.L_x_27:


//--------------------- .nv.shared.reserved.0     --------------------------
	.section	.nv.shared.reserved.0,"aw",@nobits
	.weak		__nv_reservedSMEM_offset_0_alias
	.size		__nv_reservedSMEM_offset_0_alias, 0, 64
	.other		__nv_reservedSMEM_offset_0_alias,@"STO_CUDA_RESERVED_SHARED STV_DEFAULT"
__nv_reservedSMEM_offset_0_alias:
	.zero		0
	.zero		64


//--------------------- .nv.constant0._Z17heuristicAnalysisPK11ProcessInfoP15RootkitAnalysisi --------------------------
	.section	.nv.constant0._Z17heuristicAnalysisPK11ProcessInfoP15RootkitAnalysisi,"a",@progbits
	.sectionflags	@""
	.align	4
.nv.constant0._Z17heuristicAnalysisPK11ProcessInfoP15RootkitAnalysisi:
	.zero		916


//--------------------- .nv.constant0._Z23processTreeVerificationPK11ProcessInfoP15RootkitAnalysisi --------------------------
	.section	.nv.constant0._Z23processTreeVerificationPK11ProcessInfoP15RootkitAnalysisi,"a",@progbits
	.sectionflags	@""
	.align	4
.nv.constant0._Z23processTreeVerificationPK11ProcessInfoP15RootkitAnalysisi:
	.zero		916


//--------------------- .nv.constant0._Z17signatureAnalysisPK11ProcessInfoP15RootkitAnalysisi --------------------------
	.section	.nv.constant0._Z17signatureAnalysisPK11ProcessInfoP15RootkitAnalysisi,"a",@progbits
	.sectionflags	@""
	.align	4
.nv.constant0._Z17signatureAnalysisPK11ProcessInfoP15RootkitAnalysisi:
	.zero		916


//--------------------- .nv.constant0._Z15detectSSDTHooksPK9SSDTEntryP15RootkitAnalysisi --------------------------
	.section	.nv.constant0._Z15detectSSDTHooksPK9SSDTEntryP15RootkitAnalysisi,"a",@progbits
	.sectionflags	@""
	.align	4
.nv.constant0._Z15detectSSDTHooksPK9SSDTEntryP15RootkitAnalysisi:
	.zero		916


//--------------------- SYMBOLS --------------------------

	.type		.nv.reservedSmem.offset0,@object
	.size		.nv.reservedSmem.offset0,0x4
